	.target	sm_90a

	.elftype	@"ET_EXEC"


//--------------------- .note.nv.tkinfo           --------------------------
	.section	.note.nv.tkinfo,"",@"SHT_NOTE"
	.sectionflags	@"SHF_NOTE_NV_TKINFO"
	.tkinfo
        /*0018*/ 	.word	0x00000002
        /*0030*/ 	.string	""
        /*0030*/ 	.string	"ptxas"
        /*0030*/ 	.string	"Cuda compilation tools, release 13.0, V13.0.88"
        /*0030*/ 	.string	"Build cuda_13.0.r13.0/compiler.36424714_0"
        /*0030*/ 	.string	"-arch sm_90a -m 64 "



//--------------------- .note.nv.cuinfo           --------------------------
	.section	.note.nv.cuinfo,"",@"SHT_NOTE"
	.sectionflags	@"SHF_NOTE_NV_CUINFO"
        /*0018*/ 	.short	0x0002
        /*001a*/ 	.short	0x005a
        /*001c*/ 	.short	0x0082
	.zero		2


//--------------------- .nv.info                  --------------------------
	.section	.nv.info,"",@"SHT_CUDA_INFO"
	.align	4


	//----- nvinfo : EIATTR_REGCOUNT
	.align		4
        /*0000*/ 	.byte	0x04, 0x2f
        /*0002*/ 	.short	(.L_15 - .L_14)
	.align		4
.L_14:
        /*0004*/ 	.word	index@(_ZN7cutlass13device_kernelINS_4gemm6kernel13GemmUniversalIN4cute5tupleIJiiiiEEENS1_10collective13CollectiveMmaINS1_34MainloopSm90TmaGmmaWarpSpecializedILi7ENS5_IJNS4_1CILi1EEENSA_ILi8EEESB_EEENS1_35KernelTmaWarpSpecializedCooperativeEEENS5_IJNSA_ILi128EEESG_NSA_ILi64EEEEEENS_6half_tENS5_IJSB_llEEESJ_SK_NS4_8TiledMMAINS4_8MMA_AtomIJNS4_4SM904GMMA26MMA_64x128x16_F32F16F16_SSILNSO_5MajorE1ELSQ_1ELNSO_7ScaleInE1ELSR_1EEEEEENS4_6LayoutINS5_IJNSA_ILi2EEESB_SB_EEENS5_IJSB_NSA_ILi0EEESX_EEEEENS5_IJNS4_10UnderscoreES10_S10_EEEEENS4_23SM90_TMA_LOAD_MULTICASTENS4_14ComposedLayoutINS4_7SwizzleILi3ELi4ELi3EEENS4_18smem_ptr_flag_bitsILi16EEENSU_INS5_IJSH_SC_EEENS5_IJSB_SH_EEEEEEEvNS4_8identityENS4_13SM90_TMA_LOADES1C_vS1D_EENS_8epilogue10collective6detail29Sm90TmaWarpSpecializedAdapterINS1H_15DefaultEpilogueISJ_NS5_IJlSB_lEEES1L_NS1G_6thread17LinearCombinationISJ_Li1EffLNS1M_9ScaleType4KindE0ELNS_15FloatRoundStyleE2ESJ_EENS1_15EpilogueDefaultEEEEEvvEEEEvNT_6ParamsE)
        /*0008*/ 	.word	0x000000a8


	//----- nvinfo : EIATTR_FRAME_SIZE
	.align		4
.L_15:
        /*000c*/ 	.byte	0x04, 0x11
        /*000e*/ 	.short	(.L_17 - .L_16)
	.align		4
.L_16:
        /*0010*/ 	.word	index@(_ZN7cutlass13device_kernelINS_4gemm6kernel13GemmUniversalIN4cute5tupleIJiiiiEEENS1_10collective13CollectiveMmaINS1_34MainloopSm90TmaGmmaWarpSpecializedILi7ENS5_IJNS4_1CILi1EEENSA_ILi8EEESB_EEENS1_35KernelTmaWarpSpecializedCooperativeEEENS5_IJNSA_ILi128EEESG_NSA_ILi64EEEEEENS_6half_tENS5_IJSB_llEEESJ_SK_NS4_8TiledMMAINS4_8MMA_AtomIJNS4_4SM904GMMA26MMA_64x128x16_F32F16F16_SSILNSO_5MajorE1ELSQ_1ELNSO_7ScaleInE1ELSR_1EEEEEENS4_6LayoutINS5_IJNSA_ILi2EEESB_SB_EEENS5_IJSB_NSA_ILi0EEESX_EEEEENS5_IJNS4_10UnderscoreES10_S10_EEEEENS4_23SM90_TMA_LOAD_MULTICASTENS4_14ComposedLayoutINS4_7SwizzleILi3ELi4ELi3EEENS4_18smem_ptr_flag_bitsILi16EEENSU_INS5_IJSH_SC_EEENS5_IJSB_SH_EEEEEEEvNS4_8identityENS4_13SM90_TMA_LOADES1C_vS1D_EENS_8epilogue10collective6detail29Sm90TmaWarpSpecializedAdapterINS1H_15DefaultEpilogueISJ_NS5_IJlSB_lEEES1L_NS1G_6thread17LinearCombinationISJ_Li1EffLNS1M_9ScaleType4KindE0ELNS_15FloatRoundStyleE2ESJ_EENS1_15EpilogueDefaultEEEEEvvEEEEvNT_6ParamsE)
        /*0014*/ 	.word	0x00000000


	//----- nvinfo : EIATTR_MIN_STACK_SIZE
	.align		4
.L_17:
        /*0018*/ 	.byte	0x04, 0x12
        /*001a*/ 	.short	(.L_19 - .L_18)
	.align		4
.L_18:
        /*001c*/ 	.word	index@(_ZN7cutlass13device_kernelINS_4gemm6kernel13GemmUniversalIN4cute5tupleIJiiiiEEENS1_10collective13CollectiveMmaINS1_34MainloopSm90TmaGmmaWarpSpecializedILi7ENS5_IJNS4_1CILi1EEENSA_ILi8EEESB_EEENS1_35KernelTmaWarpSpecializedCooperativeEEENS5_IJNSA_ILi128EEESG_NSA_ILi64EEEEEENS_6half_tENS5_IJSB_llEEESJ_SK_NS4_8TiledMMAINS4_8MMA_AtomIJNS4_4SM904GMMA26MMA_64x128x16_F32F16F16_SSILNSO_5MajorE1ELSQ_1ELNSO_7ScaleInE1ELSR_1EEEEEENS4_6LayoutINS5_IJNSA_ILi2EEESB_SB_EEENS5_IJSB_NSA_ILi0EEESX_EEEEENS5_IJNS4_10UnderscoreES10_S10_EEEEENS4_23SM90_TMA_LOAD_MULTICASTENS4_14ComposedLayoutINS4_7SwizzleILi3ELi4ELi3EEENS4_18smem_ptr_flag_bitsILi16EEENSU_INS5_IJSH_SC_EEENS5_IJSB_SH_EEEEEEEvNS4_8identityENS4_13SM90_TMA_LOADES1C_vS1D_EENS_8epilogue10collective6detail29Sm90TmaWarpSpecializedAdapterINS1H_15DefaultEpilogueISJ_NS5_IJlSB_lEEES1L_NS1G_6thread17LinearCombinationISJ_Li1EffLNS1M_9ScaleType4KindE0ELNS_15FloatRoundStyleE2ESJ_EENS1_15EpilogueDefaultEEEEEvvEEEEvNT_6ParamsE)
        /*0020*/ 	.word	0x00000000
.L_19:


//--------------------- .nv.compat                --------------------------
	.section	.nv.compat,"",@"SHT_CUDA_COMPAT_INFO"
	.align	4
        /*0000*/ 	.byte	0x02, 0x09, 0x01, 0x00, 0x02, 0x02, 0x04, 0x00, 0x02, 0x05, 0x05, 0x00, 0x03, 0x07, 0x01, 0x01
        /*0010*/ 	.byte	0x02, 0x03, 0x01, 0x00, 0x02, 0x06, 0x01, 0x00, 0x04, 0x0b, 0x08, 0x00, 0x00, 0x00, 0x00, 0x00
        /*0020*/ 	.byte	0x00, 0x00, 0x00, 0x00


//--------------------- .nv.info._ZN7cutlass13device_kernelINS_4gemm6kernel13GemmUniversalIN4cute5tupleIJiiiiEEENS1_10collective13CollectiveMmaINS1_34MainloopSm90TmaGmmaWarpSpecializedILi7ENS5_IJNS4_1CILi1EEENSA_ILi8EEESB_EEENS1_35KernelTmaWarpSpecializedCooperativeEEENS5_IJNSA_ILi128EEESG_NSA_ILi64EEEEEENS_6half_tENS5_IJSB_llEEESJ_SK_NS4_8TiledMMAINS4_8MMA_AtomIJNS4_4SM904GMMA26MMA_64x128x16_F32F16F16_SSILNSO_5MajorE1ELSQ_1ELNSO_7ScaleInE1ELSR_1EEEEEENS4_6LayoutINS5_IJNSA_ILi2EEESB_SB_EEENS5_IJSB_NSA_ILi0EEESX_EEEEENS5_IJNS4_10UnderscoreES10_S10_EEEEENS4_23SM90_TMA_LOAD_MULTICASTENS4_14ComposedLayoutINS4_7SwizzleILi3ELi4ELi3EEENS4_18smem_ptr_flag_bitsILi16EEENSU_INS5_IJSH_SC_EEENS5_IJSB_SH_EEEEEEEvNS4_8identityENS4_13SM90_TMA_LOADES1C_vS1D_EENS_8epilogue10collective6detail29Sm90TmaWarpSpecializedAdapterINS1H_15DefaultEpilogueISJ_NS5_IJlSB_lEEES1L_NS1G_6thread17LinearCombinationISJ_Li1EffLNS1M_9ScaleType4KindE0ELNS_15FloatRoundStyleE2ESJ_EENS1_15EpilogueDefaultEEEEEvvEEEEvNT_6ParamsE --------------------------
	.section	.nv.info._ZN7cutlass13device_kernelINS_4gemm6kernel13GemmUniversalIN4cute5tupleIJiiiiEEENS1_10collective13CollectiveMmaINS1_34MainloopSm90TmaGmmaWarpSpecializedILi7ENS5_IJNS4_1CILi1EEENSA_ILi8EEESB_EEENS1_35KernelTmaWarpSpecializedCooperativeEEENS5_IJNSA_ILi128EEESG_NSA_ILi64EEEEEENS_6half_tENS5_IJSB_llEEESJ_SK_NS4_8TiledMMAINS4_8MMA_AtomIJNS4_4SM904GMMA26MMA_64x128x16_F32F16F16_SSILNSO_5MajorE1ELSQ_1ELNSO_7ScaleInE1ELSR_1EEEEEENS4_6LayoutINS5_IJNSA_ILi2EEESB_SB_EEENS5_IJSB_NSA_ILi0EEESX_EEEEENS5_IJNS4_10UnderscoreES10_S10_EEEEENS4_23SM90_TMA_LOAD_MULTICASTENS4_14ComposedLayoutINS4_7SwizzleILi3ELi4ELi3EEENS4_18smem_ptr_flag_bitsILi16EEENSU_INS5_IJSH_SC_EEENS5_IJSB_SH_EEEEEEEvNS4_8identityENS4_13SM90_TMA_LOADES1C_vS1D_EENS_8epilogue10collective6detail29Sm90TmaWarpSpecializedAdapterINS1H_15DefaultEpilogueISJ_NS5_IJlSB_lEEES1L_NS1G_6thread17LinearCombinationISJ_Li1EffLNS1M_9ScaleType4KindE0ELNS_15FloatRoundStyleE2ESJ_EENS1_15EpilogueDefaultEEEEEvvEEEEvNT_6ParamsE,"",@"SHT_CUDA_INFO"
	.sectionflags	@""
	.align	4


	//----- nvinfo : EIATTR_CUDA_API_VERSION
	.align		4
        /*0000*/ 	.byte	0x04, 0x37
        /*0002*/ 	.short	(.L_21 - .L_20)
.L_20:
        /*0004*/ 	.word	0x00000082


	//----- nvinfo : EIATTR_KPARAM_INFO
	.align		4
.L_21:
        /*0008*/ 	.byte	0x04, 0x17
        /*000a*/ 	.short	(.L_23 - .L_22)
.L_22:
        /*000c*/ 	.word	0x00000000
        /*0010*/ 	.short	0x0000
        /*0012*/ 	.short	0x0070
        /*0014*/ 	.byte	0x00, 0xf0, 0x01, 0x10


	//----- nvinfo : EIATTR_SPARSE_MMA_MASK
	.align		4
.L_23:
        /*0018*/ 	.byte	0x03, 0x50
        /*001a*/ 	.short	0x0000


	//----- nvinfo : EIATTR_MAXREG_COUNT
	.align		4
        /*001c*/ 	.byte	0x03, 0x1b
        /*001e*/ 	.short	0x00a8


	//----- nvinfo : EIATTR_NUM_BARRIERS
	.align		4
        /*0020*/ 	.byte	0x02, 0x4c
        /*0022*/ 	.byte	0x01
	.zero		1


	//----- nvinfo : EIATTR_EXTERNS
	.align		4
        /*0024*/ 	.byte	0x04, 0x0f
        /*0026*/ 	.short	(.L_25 - .L_24)


	//   ....[0]....
	.align		4
.L_24:
        /*0028*/ 	.word	index@(__assertfail)


	//----- nvinfo : EIATTR_MERCURY_ISA_VERSION
	.align		4
.L_25:
        /*002c*/ 	.byte	0x03, 0x5f
        /*002e*/ 	.short	0x0101


	//----- nvinfo : EIATTR_INT_WARP_WIDE_INSTR_OFFSETS
	.align		4
        /*0030*/ 	.byte	0x04, 0x31
        /*0032*/ 	.short	(.L_27 - .L_26)


	//   ....[0]....
.L_26:
        /*0034*/ 	.word	0x000004b0


	//   ....[1]....
        /*0038*/ 	.word	0x000004d0


	//   ....[2]....
        /*003c*/ 	.word	0x00000680


	//----- nvinfo : EIATTR_COOP_GROUP_MASK_REGIDS
	.align		4
.L_27:
        /*0040*/ 	.byte	0x04, 0x29
        /*0042*/ 	.short	(.L_29 - .L_28)


	//   ....[0]....
.L_28:
        /*0044*/ 	.word	0xffffffff


	//   ....[1]....
        /*0048*/ 	.word	0xffffffff


	//   ....[2]....
        /*004c*/ 	.word	0xffffffff


	//   ....[3]....
        /*0050*/ 	.word	0xffffffff


	//   ....[4]....
        /*0054*/ 	.word	0xffffffff


	//   ....[5]....
        /*0058*/ 	.word	0xffffffff


	//----- nvinfo : EIATTR_COOP_GROUP_INSTR_OFFSETS
	.align		4
.L_29:
        /*005c*/ 	.byte	0x04, 0x28
        /*005e*/ 	.short	(.L_31 - .L_30)


	//   ....[0]....
.L_30:
        /*0060*/ 	.word	0x00000060


	//   ....[1]....
        /*0064*/ 	.word	0x00000070


	//   ....[2]....
        /*0068*/ 	.word	0x00000130


	//   ....[3]....
        /*006c*/ 	.word	0x00000320


	//   ....[4]....
        /*0070*/ 	.word	0x000007f0


	//   ....[5]....
        /*0074*/ 	.word	0x00001470


	//----- nvinfo : EIATTR_REG_RECONFIG
	.align		4
.L_31:
        /*0078*/ 	.byte	0x01, 0x54
	.zero		2


	//----- nvinfo : EIATTR_SYSCALL_OFFSETS
	.align		4
        /*007c*/ 	.byte	0x04, 0x46
        /*007e*/ 	.short	(.L_33 - .L_32)


	//   ....[0]....
.L_32:
        /*0080*/ 	.word	0x00001650


	//----- nvinfo : EIATTR_MBARRIER_INSTR_OFFSETS
	.align		4
.L_33:
        /*0084*/ 	.byte	0x04, 0x39
        /*0086*/ 	.short	(.L_35 - .L_34)


	//   ....[0]....
.L_34:
        /*0088*/ 	.word	0x00000230
        /*008c*/ 	.word	0x000000ff
        /*0090*/ 	.word	0x00000000
        /*0094*/ 	.short	0x0100
        /*0096*/ 	.byte	0x08
	.zero		1


	//   ....[1]....
        /*0098*/ 	.word	0x00000240
        /*009c*/ 	.word	0x000000ff
        /*00a0*/ 	.word	0x00000038
        /*00a4*/ 	.short	0x0100
        /*00a6*/ 	.byte	0x08
	.zero		1


	//   ....[2]....
        /*00a8*/ 	.word	0x00000250
        /*00ac*/ 	.word	0x000000ff
        /*00b0*/ 	.word	0x00000008
        /*00b4*/ 	.short	0x0100
        /*00b6*/ 	.byte	0x08
	.zero		1


	//   ....[3]....
        /*00b8*/ 	.word	0x00000260
        /*00bc*/ 	.word	0x000000ff
        /*00c0*/ 	.word	0x00000040
        /*00c4*/ 	.short	0x0100
        /*00c6*/ 	.byte	0x08
	.zero		1


	//   ....[4]....
        /*00c8*/ 	.word	0x00000270
        /*00cc*/ 	.word	0x000000ff
        /*00d0*/ 	.word	0x00000010
        /*00d4*/ 	.short	0x0100
        /*00d6*/ 	.byte	0x08
	.zero		1


	//   ....[5]....
        /*00d8*/ 	.word	0x00000280
        /*00dc*/ 	.word	0x000000ff
        /*00e0*/ 	.word	0x00000048
        /*00e4*/ 	.short	0x0100
        /*00e6*/ 	.byte	0x08
	.zero		1


	//   ....[6]....
        /*00e8*/ 	.word	0x00000290
        /*00ec*/ 	.word	0x000000ff
        /*00f0*/ 	.word	0x00000018
        /*00f4*/ 	.short	0x0100
        /*00f6*/ 	.byte	0x08
	.zero		1


	//   ....[7]....
        /*00f8*/ 	.word	0x000002a0
        /*00fc*/ 	.word	0x000000ff
        /*0100*/ 	.word	0x00000050
        /*0104*/ 	.short	0x0100
        /*0106*/ 	.byte	0x08
	.zero		1


	//   ....[8]....
        /*0108*/ 	.word	0x000002b0
        /*010c*/ 	.word	0x000000ff
        /*0110*/ 	.word	0x00000020
        /*0114*/ 	.short	0x0100
        /*0116*/ 	.byte	0x08
	.zero		1


	//   ....[9]....
        /*0118*/ 	.word	0x000002c0
        /*011c*/ 	.word	0x000000ff
        /*0120*/ 	.word	0x00000058
        /*0124*/ 	.short	0x0100
        /*0126*/ 	.byte	0x08
	.zero		1


	//   ....[10]....
        /*0128*/ 	.word	0x000002d0
        /*012c*/ 	.word	0x000000ff
        /*0130*/ 	.word	0x00000028
        /*0134*/ 	.short	0x0100
        /*0136*/ 	.byte	0x08
	.zero		1


	//   ....[11]....
        /*0138*/ 	.word	0x000002e0
        /*013c*/ 	.word	0x000000ff
        /*0140*/ 	.word	0x00000060
        /*0144*/ 	.short	0x0100
        /*0146*/ 	.byte	0x08
	.zero		1


	//   ....[12]....
        /*0148*/ 	.word	0x000002f0
        /*014c*/ 	.word	0x000000ff
        /*0150*/ 	.word	0x00000030
        /*0154*/ 	.short	0x0100
        /*0156*/ 	.byte	0x08
	.zero		1


	//   ....[13]....
        /*0158*/ 	.word	0x00000300
        /*015c*/ 	.word	0x000000ff
        /*0160*/ 	.word	0x00000068
        /*0164*/ 	.short	0x0100
        /*0166*/ 	.byte	0x08
	.zero		1


	//   ....[14]....
        /*0168*/ 	.word	0x00000710
        /*016c*/ 	.word	0x000000ff
        /*0170*/ 	.word	0x00000080
        /*0174*/ 	.short	0x0100
        /*0176*/ 	.byte	0x06
	.zero		1


	//   ....[15]....
        /*0178*/ 	.word	0x000007a0
        /*017c*/ 	.word	0x000000ff
        /*0180*/ 	.word	0x00000088
        /*0184*/ 	.short	0x0100
        /*0186*/ 	.byte	0x06
	.zero		1


	//   ....[16]....
        /*0188*/ 	.word	0x00001710
        /*018c*/ 	.word	0x00000003
        /*0190*/ 	.word	0x00000000
        /*0194*/ 	.short	0x010a
        /*0196*/ 	.byte	0x3f
	.zero		1


	//   ....[17]....
        /*0198*/ 	.word	0x00001770
        /*019c*/ 	.word	0x00000003
        /*01a0*/ 	.word	0x00000000
        /*01a4*/ 	.short	0x010a
        /*01a6*/ 	.byte	0x3f
	.zero		1


	//   ....[18]....
        /*01a8*/ 	.word	0x00001af0
        /*01ac*/ 	.word	0x00000005
        /*01b0*/ 	.word	0x00000000
        /*01b4*/ 	.short	0x010a
        /*01b6*/ 	.byte	0x3f
	.zero		1


	//   ....[19]....
        /*01b8*/ 	.word	0x00001b30
        /*01bc*/ 	.word	0x00000005
        /*01c0*/ 	.word	0x00000000
        /*01c4*/ 	.short	0x010a
        /*01c6*/ 	.byte	0x3f
	.zero		1


	//   ....[20]....
        /*01c8*/ 	.word	0x00001d90
        /*01cc*/ 	.word	0x00000004
        /*01d0*/ 	.word	0x00000000
        /*01d4*/ 	.short	0x0101
        /*01d6*/ 	.byte	0x3f
	.zero		1


	//   ....[21]....
        /*01d8*/ 	.word	0x00001fb0
        /*01dc*/ 	.word	0x00000000
        /*01e0*/ 	.word	0x00000000
        /*01e4*/ 	.short	0x0101
        /*01e6*/ 	.byte	0x3f
	.zero		1


	//   ....[22]....
        /*01e8*/ 	.word	0x000070d0
        /*01ec*/ 	.word	0x00000016
        /*01f0*/ 	.word	0x00000038
        /*01f4*/ 	.short	0x010a
        /*01f6*/ 	.byte	0x3f
	.zero		1


	//   ....[23]....
        /*01f8*/ 	.word	0x000075a0
        /*01fc*/ 	.word	0x00000006
        /*0200*/ 	.word	0x00000088
        /*0204*/ 	.short	0x0101
        /*0206*/ 	.byte	0x3f
	.zero		1


	//   ....[24]....
        /*0208*/ 	.word	0x00007c90
        /*020c*/ 	.word	0x00000007
        /*0210*/ 	.word	0x00000000
        /*0214*/ 	.short	0x010a
        /*0216*/ 	.byte	0x3f
	.zero		1


	//   ....[25]....
        /*0218*/ 	.word	0x00007d10
        /*021c*/ 	.word	0x00000008
        /*0220*/ 	.word	0x00000000
        /*0224*/ 	.short	0x010a
        /*0226*/ 	.byte	0x3f
	.zero		1


	//   ....[26]....
        /*0228*/ 	.word	0x00007da0
        /*022c*/ 	.word	0x00000009
        /*0230*/ 	.word	0x00000000
        /*0234*/ 	.short	0x010a
        /*0236*/ 	.byte	0x3f
	.zero		1


	//   ....[27]....
        /*0238*/ 	.word	0x00007e30
        /*023c*/ 	.word	0x00000008
        /*0240*/ 	.word	0x00000000
        /*0244*/ 	.short	0x010a
        /*0246*/ 	.byte	0x3f
	.zero		1


	//   ....[28]....
        /*0248*/ 	.word	0x00007ec0
        /*024c*/ 	.word	0x00000009
        /*0250*/ 	.word	0x00000000
        /*0254*/ 	.short	0x010a
        /*0256*/ 	.byte	0x3f
	.zero		1


	//   ....[29]....
        /*0258*/ 	.word	0x00007f50
        /*025c*/ 	.word	0x00000006
        /*0260*/ 	.word	0x00000000
        /*0264*/ 	.short	0x010a
        /*0266*/ 	.byte	0x3f
	.zero		1


	//   ....[30]....
        /*0268*/ 	.word	0x00007fe0
        /*026c*/ 	.word	0x00000003
        /*0270*/ 	.word	0x00000000
        /*0274*/ 	.short	0x010a
        /*0276*/ 	.byte	0x3f
	.zero		1


	//   ....[31]....
        /*0278*/ 	.word	0x00008040
        /*027c*/ 	.word	0x00000003
        /*0280*/ 	.word	0x00000000
        /*0284*/ 	.short	0x010a
        /*0286*/ 	.byte	0x3f
	.zero		1


	//   ....[32]....
        /*0288*/ 	.word	0x00008090
        /*028c*/ 	.word	0x00000005
        /*0290*/ 	.word	0x00000000
        /*0294*/ 	.short	0x010a
        /*0296*/ 	.byte	0x3f
	.zero		1


	//   ....[33]....
        /*0298*/ 	.word	0x00008160
        /*029c*/ 	.word	0x00000016
        /*02a0*/ 	.word	0x00000038
        /*02a4*/ 	.short	0x010a
        /*02a6*/ 	.byte	0x3f
	.zero		1


	//   ....[34]....
        /*02a8*/ 	.word	0x00008230
        /*02ac*/ 	.word	0x00000007
        /*02b0*/ 	.word	0x00000000
        /*02b4*/ 	.short	0x010a
        /*02b6*/ 	.byte	0x3f
	.zero		1


	//   ....[35]....
        /*02b8*/ 	.word	0x00008280
        /*02bc*/ 	.word	0x00000008
        /*02c0*/ 	.word	0x00000000
        /*02c4*/ 	.short	0x010a
        /*02c6*/ 	.byte	0x3f
	.zero		1


	//   ....[36]....
        /*02c8*/ 	.word	0x000082d0
        /*02cc*/ 	.word	0x00000009
        /*02d0*/ 	.word	0x00000000
        /*02d4*/ 	.short	0x010a
        /*02d6*/ 	.byte	0x3f
	.zero		1


	//   ....[37]....
        /*02d8*/ 	.word	0x00008320
        /*02dc*/ 	.word	0x00000008
        /*02e0*/ 	.word	0x00000000
        /*02e4*/ 	.short	0x010a
        /*02e6*/ 	.byte	0x3f
	.zero		1


	//   ....[38]....
        /*02e8*/ 	.word	0x00008370
        /*02ec*/ 	.word	0x00000009
        /*02f0*/ 	.word	0x00000000
        /*02f4*/ 	.short	0x010a
        /*02f6*/ 	.byte	0x3f
	.zero		1


	//   ....[39]....
        /*02f8*/ 	.word	0x000083c0
        /*02fc*/ 	.word	0x00000006
        /*0300*/ 	.word	0x00000000
        /*0304*/ 	.short	0x010a
        /*0306*/ 	.byte	0x3f
	.zero		1


	//----- nvinfo : EIATTR_NUM_MBARRIERS
	.align		4
.L_35:
        /*0308*/ 	.byte	0x03, 0x38
        /*030a*/ 	.short	0x0010


	//----- nvinfo : EIATTR_EXIT_INSTR_OFFSETS
	.align		4
        /*030c*/ 	.byte	0x04, 0x1c
        /*030e*/ 	.short	(.L_37 - .L_36)


	//   ....[0]....
.L_36:
        /*0310*/ 	.word	0x000009c0


	//   ....[1]....
        /*0314*/ 	.word	0x000011d0


	//   ....[2]....
        /*0318*/ 	.word	0x00006840


	//   ....[3]....
        /*031c*/ 	.word	0x00006da0


	//   ....[4]....
        /*0320*/ 	.word	0x00008030


	//----- nvinfo : EIATTR_MAX_THREADS
	.align		4
.L_37:
        /*0324*/ 	.byte	0x04, 0x05
        /*0326*/ 	.short	(.L_39 - .L_38)
.L_38:
        /*0328*/ 	.word	0x00000180
        /*032c*/ 	.word	0x00000001
        /*0330*/ 	.word	0x00000001


	//----- nvinfo : EIATTR_CRS_STACK_SIZE
	.align		4
.L_39:
        /*0334*/ 	.byte	0x04, 0x1e
        /*0336*/ 	.short	(.L_41 - .L_40)
.L_40:
        /*0338*/ 	.word	0x00000000


	//----- nvinfo : EIATTR_CBANK_PARAM_SIZE
	.align		4
.L_41:
        /*033c*/ 	.byte	0x03, 0x19
        /*033e*/ 	.short	0x0470


	//----- nvinfo : EIATTR_PARAM_CBANK
	.align		4
        /*0340*/ 	.byte	0x04, 0x0a
        /*0342*/ 	.short	(.L_43 - .L_42)
	.align		4
.L_42:
        /*0344*/ 	.word	index@(.nv.constant0._ZN7cutlass13device_kernelINS_4gemm6kernel13GemmUniversalIN4cute5tupleIJiiiiEEENS1_10collective13CollectiveMmaINS1_34MainloopSm90TmaGmmaWarpSpecializedILi7ENS5_IJNS4_1CILi1EEENSA_ILi8EEESB_EEENS1_35KernelTmaWarpSpecializedCooperativeEEENS5_IJNSA_ILi128EEESG_NSA_ILi64EEEEEENS_6half_tENS5_IJSB_llEEESJ_SK_NS4_8TiledMMAINS4_8MMA_AtomIJNS4_4SM904GMMA26MMA_64x128x16_F32F16F16_SSILNSO_5MajorE1ELSQ_1ELNSO_7ScaleInE1ELSR_1EEEEEENS4_6LayoutINS5_IJNSA_ILi2EEESB_SB_EEENS5_IJSB_NSA_ILi0EEESX_EEEEENS5_IJNS4_10UnderscoreES10_S10_EEEEENS4_23SM90_TMA_LOAD_MULTICASTENS4_14ComposedLayoutINS4_7SwizzleILi3ELi4ELi3EEENS4_18smem_ptr_flag_bitsILi16EEENSU_INS5_IJSH_SC_EEENS5_IJSB_SH_EEEEEEEvNS4_8identityENS4_13SM90_TMA_LOADES1C_vS1D_EENS_8epilogue10collective6detail29Sm90TmaWarpSpecializedAdapterINS1H_15DefaultEpilogueISJ_NS5_IJlSB_lEEES1L_NS1G_6thread17LinearCombinationISJ_Li1EffLNS1M_9ScaleType4KindE0ELNS_15FloatRoundStyleE2ESJ_EENS1_15EpilogueDefaultEEEEEvvEEEEvNT_6ParamsE)
        /*0348*/ 	.short	0x0210
        /*034a*/ 	.short	0x0470


	//----- nvinfo : EIATTR_SW_WAR
	.align		4
.L_43:
        /*034c*/ 	.byte	0x04, 0x36
        /*034e*/ 	.short	(.L_45 - .L_44)
.L_44:
        /*0350*/ 	.word	0x00000008
.L_45:


//--------------------- .nv.callgraph             --------------------------
	.section	.nv.callgraph,"",@"SHT_CUDA_CALLGRAPH"
	.align	4
	.sectionentsize	8
	.align		4
        /*0000*/ 	.word	0x00000000
	.align		4
        /*0004*/ 	.word	0xffffffff
	.align		4
        /*0008*/ 	.word	index@(_ZN7cutlass13device_kernelINS_4gemm6kernel13GemmUniversalIN4cute5tupleIJiiiiEEENS1_10collective13CollectiveMmaINS1_34MainloopSm90TmaGmmaWarpSpecializedILi7ENS5_IJNS4_1CILi1EEENSA_ILi8EEESB_EEENS1_35KernelTmaWarpSpecializedCooperativeEEENS5_IJNSA_ILi128EEESG_NSA_ILi64EEEEEENS_6half_tENS5_IJSB_llEEESJ_SK_NS4_8TiledMMAINS4_8MMA_AtomIJNS4_4SM904GMMA26MMA_64x128x16_F32F16F16_SSILNSO_5MajorE1ELSQ_1ELNSO_7ScaleInE1ELSR_1EEEEEENS4_6LayoutINS5_IJNSA_ILi2EEESB_SB_EEENS5_IJSB_NSA_ILi0EEESX_EEEEENS5_IJNS4_10UnderscoreES10_S10_EEEEENS4_23SM90_TMA_LOAD_MULTICASTENS4_14ComposedLayoutINS4_7SwizzleILi3ELi4ELi3EEENS4_18smem_ptr_flag_bitsILi16EEENSU_INS5_IJSH_SC_EEENS5_IJSB_SH_EEEEEEEvNS4_8identityENS4_13SM90_TMA_LOADES1C_vS1D_EENS_8epilogue10collective6detail29Sm90TmaWarpSpecializedAdapterINS1H_15DefaultEpilogueISJ_NS5_IJlSB_lEEES1L_NS1G_6thread17LinearCombinationISJ_Li1EffLNS1M_9ScaleType4KindE0ELNS_15FloatRoundStyleE2ESJ_EENS1_15EpilogueDefaultEEEEEvvEEEEvNT_6ParamsE)
	.align		4
        /*000c*/ 	.word	index@(__assertfail)
	.align		4
        /*0010*/ 	.word	0x00000000
	.align		4
        /*0014*/ 	.word	0xfffffffe
	.align		4
        /*0018*/ 	.word	0x00000000
	.align		4
        /*001c*/ 	.word	0xfffffffd
	.align		4
        /*0020*/ 	.word	0x00000000
	.align		4
        /*0024*/ 	.word	0xfffffffc


//--------------------- .nv.constant4             --------------------------
	.section	.nv.constant4,"a",@progbits
	.align	8
	.align		8
.nv.constant4:
        /*0000*/ 	.dword	__assertfail
	.align		8
        /*0008*/ 	.dword	__unnamed_1
	.align		8
        /*0010*/ 	.dword	_ZN40_INTERNAL_7ded88d6_4_k_cu_c8bdb7a8_168064cuda3std3__45__cpo5beginE
	.align		8
        /*0018*/ 	.dword	_ZN40_INTERNAL_7ded88d6_4_k_cu_c8bdb7a8_168064cuda3std3__45__cpo3endE
	.align		8
        /*0020*/ 	.dword	_ZN40_INTERNAL_7ded88d6_4_k_cu_c8bdb7a8_168064cuda3std3__45__cpo6cbeginE
	.align		8
        /*0028*/ 	.dword	_ZN40_INTERNAL_7ded88d6_4_k_cu_c8bdb7a8_168064cuda3std3__45__cpo4cendE
	.align		8
        /*0030*/ 	.dword	_ZN40_INTERNAL_7ded88d6_4_k_cu_c8bdb7a8_168064cuda3std3__442_GLOBAL__N__7ded88d6_4_k_cu_c8bdb7a8_168066ignoreE
	.align		8
        /*0038*/ 	.dword	_ZN40_INTERNAL_7ded88d6_4_k_cu_c8bdb7a8_168064cuda3std3__419piecewise_constructE
	.align		8
        /*0040*/ 	.dword	_ZN40_INTERNAL_7ded88d6_4_k_cu_c8bdb7a8_168064cuda3std3__48in_placeE
	.align		8
        /*0048*/ 	.dword	_ZN40_INTERNAL_7ded88d6_4_k_cu_c8bdb7a8_168064cuda3std6ranges3__45__cpo4swapE
	.align		8
        /*0050*/ 	.dword	_ZN40_INTERNAL_7ded88d6_4_k_cu_c8bdb7a8_168064cuda3std6ranges3__45__cpo9iter_moveE
	.align		8
        /*0058*/ 	.dword	_ZN40_INTERNAL_7ded88d6_4_k_cu_c8bdb7a8_168064cute7productE
	.align		8
        /*0060*/ 	.dword	_ZN40_INTERNAL_7ded88d6_4_k_cu_c8bdb7a8_168064cute1_E
	.align		8
        /*0068*/ 	.dword	$str$22
	.align		8
        /*0070*/ 	.dword	$str$23


//--------------------- .text._ZN7cutlass13device_kernelINS_4gemm6kernel13GemmUniversalIN4cute5tupleIJiiiiEEENS1_10collective13CollectiveMmaINS1_34MainloopSm90TmaGmmaWarpSpecializedILi7ENS5_IJNS4_1CILi1EEENSA_ILi8EEESB_EEENS1_35KernelTmaWarpSpecializedCooperativeEEENS5_IJNSA_ILi128EEESG_NSA_ILi64EEEEEENS_6half_tENS5_IJSB_llEEESJ_SK_NS4_8TiledMMAINS4_8MMA_AtomIJNS4_4SM904GMMA26MMA_64x128x16_F32F16F16_SSILNSO_5MajorE1ELSQ_1ELNSO_7ScaleInE1ELSR_1EEEEEENS4_6LayoutINS5_IJNSA_ILi2EEESB_SB_EEENS5_IJSB_NSA_ILi0EEESX_EEEEENS5_IJNS4_10UnderscoreES10_S10_EEEEENS4_23SM90_TMA_LOAD_MULTICASTENS4_14ComposedLayoutINS4_7SwizzleILi3ELi4ELi3EEENS4_18smem_ptr_flag_bitsILi16EEENSU_INS5_IJSH_SC_EEENS5_IJSB_SH_EEEEEEEvNS4_8identityENS4_13SM90_TMA_LOADES1C_vS1D_EENS_8epilogue10collective6detail29Sm90TmaWarpSpecializedAdapterINS1H_15DefaultEpilogueISJ_NS5_IJlSB_lEEES1L_NS1G_6thread17LinearCombinationISJ_Li1EffLNS1M_9ScaleType4KindE0ELNS_15FloatRoundStyleE2ESJ_EENS1_15EpilogueDefaultEEEEEvvEEEEvNT_6ParamsE --------------------------
	.section	.text._ZN7cutlass13device_kernelINS_4gemm6kernel13GemmUniversalIN4cute5tupleIJiiiiEEENS1_10collective13CollectiveMmaINS1_34MainloopSm90TmaGmmaWarpSpecializedILi7ENS5_IJNS4_1CILi1EEENSA_ILi8EEESB_EEENS1_35KernelTmaWarpSpecializedCooperativeEEENS5_IJNSA_ILi128EEESG_NSA_ILi64EEEEEENS_6half_tENS5_IJSB_llEEESJ_SK_NS4_8TiledMMAINS4_8MMA_AtomIJNS4_4SM904GMMA26MMA_64x128x16_F32F16F16_SSILNSO_5MajorE1ELSQ_1ELNSO_7ScaleInE1ELSR_1EEEEEENS4_6LayoutINS5_IJNSA_ILi2EEESB_SB_EEENS5_IJSB_NSA_ILi0EEESX_EEEEENS5_IJNS4_10UnderscoreES10_S10_EEEEENS4_23SM90_TMA_LOAD_MULTICASTENS4_14ComposedLayoutINS4_7SwizzleILi3ELi4ELi3EEENS4_18smem_ptr_flag_bitsILi16EEENSU_INS5_IJSH_SC_EEENS5_IJSB_SH_EEEEEEEvNS4_8identityENS4_13SM90_TMA_LOADES1C_vS1D_EENS_8epilogue10collective6detail29Sm90TmaWarpSpecializedAdapterINS1H_15DefaultEpilogueISJ_NS5_IJlSB_lEEES1L_NS1G_6thread17LinearCombinationISJ_Li1EffLNS1M_9ScaleType4KindE0ELNS_15FloatRoundStyleE2ESJ_EENS1_15EpilogueDefaultEEEEEvvEEEEvNT_6ParamsE,"ax",@progbits
	.align	128
.text._ZN7cutlass13device_kernelINS_4gemm6kernel13GemmUniversalIN4cute5tupleIJiiiiEEENS1_10collective13CollectiveMmaINS1_34MainloopSm90TmaGmmaWarpSpecializedILi7ENS5_IJNS4_1CILi1EEENSA_ILi8EEESB_EEENS1_35KernelTmaWarpSpecializedCooperativeEEENS5_IJNSA_ILi128EEESG_NSA_ILi64EEEEEENS_6half_tENS5_IJSB_llEEESJ_SK_NS4_8TiledMMAINS4_8MMA_AtomIJNS4_4SM904GMMA26MMA_64x128x16_F32F16F16_SSILNSO_5MajorE1ELSQ_1ELNSO_7ScaleInE1ELSR_1EEEEEENS4_6LayoutINS5_IJNSA_ILi2EEESB_SB_EEENS5_IJSB_NSA_ILi0EEESX_EEEEENS5_IJNS4_10UnderscoreES10_S10_EEEEENS4_23SM90_TMA_LOAD_MULTICASTENS4_14ComposedLayoutINS4_7SwizzleILi3ELi4ELi3EEENS4_18smem_ptr_flag_bitsILi16EEENSU_INS5_IJSH_SC_EEENS5_IJSB_SH_EEEEEEEvNS4_8identityENS4_13SM90_TMA_LOADES1C_vS1D_EENS_8epilogue10collective6detail29Sm90TmaWarpSpecializedAdapterINS1H_15DefaultEpilogueISJ_NS5_IJlSB_lEEES1L_NS1G_6thread17LinearCombinationISJ_Li1EffLNS1M_9ScaleType4KindE0ELNS_15FloatRoundStyleE2ESJ_EENS1_15EpilogueDefaultEEEEEvvEEEEvNT_6ParamsE:
        .type           _ZN7cutlass13device_kernelINS_4gemm6kernel13GemmUniversalIN4cute5tupleIJiiiiEEENS1_10collective13CollectiveMmaINS1_34MainloopSm90TmaGmmaWarpSpecializedILi7ENS5_IJNS4_1CILi1EEENSA_ILi8EEESB_EEENS1_35KernelTmaWarpSpecializedCooperativeEEENS5_IJNSA_ILi128EEESG_NSA_ILi64EEEEEENS_6half_tENS5_IJSB_llEEESJ_SK_NS4_8TiledMMAINS4_8MMA_AtomIJNS4_4SM904GMMA26MMA_64x128x16_F32F16F16_SSILNSO_5MajorE1ELSQ_1ELNSO_7ScaleInE1ELSR_1EEEEEENS4_6LayoutINS5_IJNSA_ILi2EEESB_SB_EEENS5_IJSB_NSA_ILi0EEESX_EEEEENS5_IJNS4_10UnderscoreES10_S10_EEEEENS4_23SM90_TMA_LOAD_MULTICASTENS4_14ComposedLayoutINS4_7SwizzleILi3ELi4ELi3EEENS4_18smem_ptr_flag_bitsILi16EEENSU_INS5_IJSH_SC_EEENS5_IJSB_SH_EEEEEEEvNS4_8identityENS4_13SM90_TMA_LOADES1C_vS1D_EENS_8epilogue10collective6detail29Sm90TmaWarpSpecializedAdapterINS1H_15DefaultEpilogueISJ_NS5_IJlSB_lEEES1L_NS1G_6thread17LinearCombinationISJ_Li1EffLNS1M_9ScaleType4KindE0ELNS_15FloatRoundStyleE2ESJ_EENS1_15EpilogueDefaultEEEEEvvEEEEvNT_6ParamsE,@function
        .size           _ZN7cutlass13device_kernelINS_4gemm6kernel13GemmUniversalIN4cute5tupleIJiiiiEEENS1_10collective13CollectiveMmaINS1_34MainloopSm90TmaGmmaWarpSpecializedILi7ENS5_IJNS4_1CILi1EEENSA_ILi8EEESB_EEENS1_35KernelTmaWarpSpecializedCooperativeEEENS5_IJNSA_ILi128EEESG_NSA_ILi64EEEEEENS_6half_tENS5_IJSB_llEEESJ_SK_NS4_8TiledMMAINS4_8MMA_AtomIJNS4_4SM904GMMA26MMA_64x128x16_F32F16F16_SSILNSO_5MajorE1ELSQ_1ELNSO_7ScaleInE1ELSR_1EEEEEENS4_6LayoutINS5_IJNSA_ILi2EEESB_SB_EEENS5_IJSB_NSA_ILi0EEESX_EEEEENS5_IJNS4_10UnderscoreES10_S10_EEEEENS4_23SM90_TMA_LOAD_MULTICASTENS4_14ComposedLayoutINS4_7SwizzleILi3ELi4ELi3EEENS4_18smem_ptr_flag_bitsILi16EEENSU_INS5_IJSH_SC_EEENS5_IJSB_SH_EEEEEEEvNS4_8identityENS4_13SM90_TMA_LOADES1C_vS1D_EENS_8epilogue10collective6detail29Sm90TmaWarpSpecializedAdapterINS1H_15DefaultEpilogueISJ_NS5_IJlSB_lEEES1L_NS1G_6thread17LinearCombinationISJ_Li1EffLNS1M_9ScaleType4KindE0ELNS_15FloatRoundStyleE2ESJ_EENS1_15EpilogueDefaultEEEEEvvEEEEvNT_6ParamsE,(.L_x_205 - _ZN7cutlass13device_kernelINS_4gemm6kernel13GemmUniversalIN4cute5tupleIJiiiiEEENS1_10collective13CollectiveMmaINS1_34MainloopSm90TmaGmmaWarpSpecializedILi7ENS5_IJNS4_1CILi1EEENSA_ILi8EEESB_EEENS1_35KernelTmaWarpSpecializedCooperativeEEENS5_IJNSA_ILi128EEESG_NSA_ILi64EEEEEENS_6half_tENS5_IJSB_llEEESJ_SK_NS4_8TiledMMAINS4_8MMA_AtomIJNS4_4SM904GMMA26MMA_64x128x16_F32F16F16_SSILNSO_5MajorE1ELSQ_1ELNSO_7ScaleInE1ELSR_1EEEEEENS4_6LayoutINS5_IJNSA_ILi2EEESB_SB_EEENS5_IJSB_NSA_ILi0EEESX_EEEEENS5_IJNS4_10UnderscoreES10_S10_EEEEENS4_23SM90_TMA_LOAD_MULTICASTENS4_14ComposedLayoutINS4_7SwizzleILi3ELi4ELi3EEENS4_18smem_ptr_flag_bitsILi16EEENSU_INS5_IJSH_SC_EEENS5_IJSB_SH_EEEEEEEvNS4_8identityENS4_13SM90_TMA_LOADES1C_vS1D_EENS_8epilogue10collective6detail29Sm90TmaWarpSpecializedAdapterINS1H_15DefaultEpilogueISJ_NS5_IJlSB_lEEES1L_NS1G_6thread17LinearCombinationISJ_Li1EffLNS1M_9ScaleType4KindE0ELNS_15FloatRoundStyleE2ESJ_EENS1_15EpilogueDefaultEEEEEvvEEEEvNT_6ParamsE)
        .other          _ZN7cutlass13device_kernelINS_4gemm6kernel13GemmUniversalIN4cute5tupleIJiiiiEEENS1_10collective13CollectiveMmaINS1_34MainloopSm90TmaGmmaWarpSpecializedILi7ENS5_IJNS4_1CILi1EEENSA_ILi8EEESB_EEENS1_35KernelTmaWarpSpecializedCooperativeEEENS5_IJNSA_ILi128EEESG_NSA_ILi64EEEEEENS_6half_tENS5_IJSB_llEEESJ_SK_NS4_8TiledMMAINS4_8MMA_AtomIJNS4_4SM904GMMA26MMA_64x128x16_F32F16F16_SSILNSO_5MajorE1ELSQ_1ELNSO_7ScaleInE1ELSR_1EEEEEENS4_6LayoutINS5_IJNSA_ILi2EEESB_SB_EEENS5_IJSB_NSA_ILi0EEESX_EEEEENS5_IJNS4_10UnderscoreES10_S10_EEEEENS4_23SM90_TMA_LOAD_MULTICASTENS4_14ComposedLayoutINS4_7SwizzleILi3ELi4ELi3EEENS4_18smem_ptr_flag_bitsILi16EEENSU_INS5_IJSH_SC_EEENS5_IJSB_SH_EEEEEEEvNS4_8identityENS4_13SM90_TMA_LOADES1C_vS1D_EENS_8epilogue10collective6detail29Sm90TmaWarpSpecializedAdapterINS1H_15DefaultEpilogueISJ_NS5_IJlSB_lEEES1L_NS1G_6thread17LinearCombinationISJ_Li1EffLNS1M_9ScaleType4KindE0ELNS_15FloatRoundStyleE2ESJ_EENS1_15EpilogueDefaultEEEEEvvEEEEvNT_6ParamsE,@"STO_CUDA_ENTRY STV_DEFAULT"
_ZN7cutlass13device_kernelINS_4gemm6kernel13GemmUniversalIN4cute5tupleIJiiiiEEENS1_10collective13CollectiveMmaINS1_34MainloopSm90TmaGmmaWarpSpecializedILi7ENS5_IJNS4_1CILi1EEENSA_ILi8EEESB_EEENS1_35KernelTmaWarpSpecializedCooperativeEEENS5_IJNSA_ILi128EEESG_NSA_ILi64EEEEEENS_6half_tENS5_IJSB_llEEESJ_SK_NS4_8TiledMMAINS4_8MMA_AtomIJNS4_4SM904GMMA26MMA_64x128x16_F32F16F16_SSILNSO_5MajorE1ELSQ_1ELNSO_7ScaleInE1ELSR_1EEEEEENS4_6LayoutINS5_IJNSA_ILi2EEESB_SB_EEENS5_IJSB_NSA_ILi0EEESX_EEEEENS5_IJNS4_10UnderscoreES10_S10_EEEEENS4_23SM90_TMA_LOAD_MULTICASTENS4_14ComposedLayoutINS4_7SwizzleILi3ELi4ELi3EEENS4_18smem_ptr_flag_bitsILi16EEENSU_INS5_IJSH_SC_EEENS5_IJSB_SH_EEEEEEEvNS4_8identityENS4_13SM90_TMA_LOADES1C_vS1D_EENS_8epilogue10collective6detail29Sm90TmaWarpSpecializedAdapterINS1H_15DefaultEpilogueISJ_NS5_IJlSB_lEEES1L_NS1G_6thread17LinearCombinationISJ_Li1EffLNS1M_9ScaleType4KindE0ELNS_15FloatRoundStyleE2ESJ_EENS1_15EpilogueDefaultEEEEEvvEEEEvNT_6ParamsE:
[----:B------:R-:W0:Y:S01]  /*0000*/  LDC R1, c[0x0][0x28] ;  /* 0x00000a00ff017b82 */ /* 0x000e220000000800 */
[----:B------:R-:W1:Y:S01]  /*0010*/  S2R R94, SR_TID.X ;  /* 0x00000000005e7919 */ /* 0x000e620000002100 */
[----:B------:R-:W-:Y:S01]  /*0020*/  ELECT P0, URZ, PT ;  /* 0x00000000003f782f */ /* 0x000fe20003800000 */
[----:B------:R-:W-:Y:S01]  /*0030*/  BSSY B0, `(.L_x_0) ;  /* 0x000000f000007945 */ /* 0x000fe20003800000 */
[--C-:B-1----:R-:W-:Y:S02]  /*0040*/  SHF.R.U32.HI R0, RZ, 0x5, R94.reuse ;  /* 0x00000005ff007819 */ /* 0x102fe4000001165e */
[----:B------:R-:W-:-:S03]  /*0050*/  SHF.R.U32.HI R14, RZ, 0x7, R94 ;  /* 0x00000007ff0e7819 */ /* 0x000fc6000001165e */
[----:B------:R-:W1:Y:S04]  /*0060*/  SHFL.IDX PT, R3, R0, RZ, 0x1f ;  /* 0x00001fff00037589 */ /* 0x000e6800000e0000 */
[----:B------:R2:W3:Y:S01]  /*0070*/  SHFL.IDX PT, R2, R14, RZ, 0x1f ;  /* 0x00001fff0e027589 */ /* 0x0004e200000e0000 */
[----:B-1----:R-:W-:-:S13]  /*0080*/  ISETP.NE.OR P0, PT, R3, RZ, !P0 ;  /* 0x000000ff0300720c */ /* 0x002fda0004705670 */
[----:B0-23--:R-:W-:Y:S05]  /*0090*/  @P0 BRA `(.L_x_1) ;  /* 0x0000000000200947 */ /* 0x00dfea0003800000 */
[----:B------:R-:W-:Y:S02]  /*00a0*/  ULDC.64 UR4, c[0x0][0x198] ;  /* 0x0000660000047ab9 */ /* 0x000fe40000000a00 */
[----:B------:R-:W-:Y:S02]  /*00b0*/  UIADD3 UR6, UP0, UR4, 0xf0, URZ ;  /* 0x000000f004067890 */ /* 0x000fe4000ff1e03f */
[----:B------:R-:W-:Y:S02]  /*00c0*/  UIADD3 UR4, UP1, UR4, 0x1f0, URZ ;  /* 0x000001f004047890 */ /* 0x000fe4000ff3e03f */
[----:B------:R-:W-:Y:S02]  /*00d0*/  UIADD3.X UR7, URZ, UR5, URZ, UP0, !UPT ;  /* 0x000000053f077290 */ /* 0x000fe400087fe43f */
[----:B------:R-:W-:-:S07]  /*00e0*/  UIADD3.X UR5, URZ, UR5, URZ, UP1, !UPT ;  /* 0x000000053f057290 */ /* 0x000fce0008ffe43f */
[----:B------:R0:W-:Y:S02]  /*00f0*/  UTMACCTL.PF [UR6] ;  /* 0x00000000060079b9 */ /* 0x0001e40008040000 */
[----:B------:R0:W-:Y:S02]  /*0100*/  UTMACCTL.PF [UR4] ;  /* 0x00000000040079b9 */ /* 0x0001e40008040000 */
[----:B0-----:R-:W-:Y:S01]  /*0110*/  NOP ;  /* 0x0000000000007918 */ /* 0x001fe20000000000 */
.L_x_1:
[----:B------:R-:W-:Y:S05]  /*0120*/  BSYNC B0 ;  /* 0x0000000000007941 */ /* 0x000fea0003800000 */
.L_x_0:
[----:B------:R-:W0:Y:S02]  /*0130*/  SHFL.IDX PT, R5, R0, RZ, 0x1f ;  /* 0x00001fff00057589 */ /* 0x000e2400000e0000 */
[----:B0-----:R-:W-:-:S13]  /*0140*/  ISETP.NE.AND P0, PT, R5, RZ, PT ;  /* 0x000000ff0500720c */ /* 0x001fda0003f05270 */
[----:B------:R-:W-:Y:S05]  /*0150*/  @P0 BRA `(.L_x_2) ;  /* 0x0000000000700947 */ /* 0x000fea0003800000 */
[----:B------:R-:W0:Y:S01]  /*0160*/  S2UR UR8, SR_CgaCtaId ;  /* 0x00000000000879c3 */ /* 0x000e220000008800 */
[----:B------:R-:W-:Y:S01]  /*0170*/  UMOV UR4, 0x400 ;  /* 0x0000040000047882 */ /* 0x000fe20000000000 */
[----:B------:R-:W-:Y:S01]  /*0180*/  UMOV UR5, 0x1 ;  /* 0x0000000100057882 */ /* 0x000fe20000000000 */
[----:B------:R-:W-:Y:S01]  /*0190*/  UMOV UR6, 0x10 ;  /* 0x0000001000067882 */ /* 0x000fe20000000000 */
[----:B------:R-:W-:Y:S01]  /*01a0*/  ELECT P0, URZ, PT ;  /* 0x00000000003f782f */ /* 0x000fe20003800000 */
[----:B------:R-:W-:-:S04]  /*01b0*/  UIADD3 UR6, -UR6, 0x100000, URZ ;  /* 0x0010000006067890 */ /* 0x000fc8000fffe13f */
[----:B------:R-:W-:Y:S02]  /*01c0*/  USHF.L.U32 UR7, UR6, 0xb, URZ ;  /* 0x0000000b06077899 */ /* 0x000fe4000800063f */
[----:B------:R-:W-:Y:S02]  /*01d0*/  USHF.L.U32 UR6, UR6, 0x1, URZ ;  /* 0x0000000106067899 */ /* 0x000fe4000800063f */
[----:B0-----:R-:W-:Y:S02]  /*01e0*/  ULEA UR8, UR8, UR4, 0x18 ;  /* 0x0000000408087291 */ /* 0x001fe4000f8ec03f */
[----:B------:R-:W-:-:S04]  /*01f0*/  UIADD3 UR4, -UR5, 0x100000, URZ ;  /* 0x0010000005047890 */ /* 0x000fc8000fffe13f */
[----:B------:R-:W-:Y:S02]  /*0200*/  USHF.L.U32 UR5, UR4, 0xb, URZ ;  /* 0x0000000b04057899 */ /* 0x000fe4000800063f */
[----:B------:R-:W-:Y:S01]  /*0210*/  USHF.L.U32 UR4, UR4, 0x1, URZ ;  /* 0x0000000104047899 */ /* 0x000fe2000800063f */
[----:B------:R-:W0:Y:S11]  /*0220*/  FENCE.VIEW.ASYNC.S ;  /* 0x00000000000073c6 */ /* 0x000e360000000000 */
[----:B0-----:R0:W1:Y:S01]  /*0230*/  SYNCS.EXCH.64 URZ, [UR8], UR4 ;  /* 0x00000004083f75b2 */ /* 0x0010620008000100 */
[----:B------:R0:W2:Y:S01]  /*0240*/  SYNCS.EXCH.64 URZ, [UR8+0x38], UR6 ;  /* 0x00003806083f75b2 */ /* 0x0000a20008000100 */
[----:B------:R0:W3:Y:S01]  /*0250*/  SYNCS.EXCH.64 URZ, [UR8+0x8], UR4 ;  /* 0x00000804083f75b2 */ /* 0x0000e20008000100 */
[----:B------:R0:W4:Y:S01]  /*0260*/  SYNCS.EXCH.64 URZ, [UR8+0x40], UR6 ;  /* 0x00004006083f75b2 */ /* 0x0001220008000100 */
[----:B------:R0:W0:Y:S01]  /*0270*/  SYNCS.EXCH.64 URZ, [UR8+0x10], UR4 ;  /* 0x00001004083f75b2 */ /* 0x0000220008000100 */
        /* <DEDUP_REMOVED lines=9> */
[----:B------:R-:W-:Y:S01]  /*0310*/  NOP ;  /* 0x0000000000007918 */ /* 0x000fe20000000000 */
.L_x_2:
[----:B------:R-:W5:Y:S01]  /*0320*/  SHFL.IDX PT, R0, R0, RZ, 0x1f ;  /* 0x00001fff00007589 */ /* 0x000f6200000e0000 */
[----:B------:R-:W-:Y:S01]  /*0330*/  SHF.R.S32.HI R7, RZ, 0x1f, R94 ;  /* 0x0000001fff077819 */ /* 0x000fe2000001145e */
[----:B0-----:R-:W0:Y:S01]  /*0340*/  S2UR UR8, SR_CTAID.X ;  /* 0x00000000000879c3 */ /* 0x001e220000002500 */
[----:B------:R-:W-:Y:S01]  /*0350*/  ELECT P0, URZ, PT ;  /* 0x00000000003f782f */ /* 0x000fe20003800000 */
[----:B------:R-:W1:Y:S01]  /*0360*/  S2R R4, SR_CTAID.Y ;  /* 0x0000000000047919 */ /* 0x000e620000002600 */
[----:B------:R-:W-:Y:S01]  /*0370*/  LEA.HI R7, R7, R94, RZ, 0x7 ;  /* 0x0000005e07077211 */ /* 0x000fe200078f38ff */
[----:B------:R-:W-:Y:S01]  /*0380*/  ULDC UR4, c[0x0][0x154] ;  /* 0x0000550000047ab9 */ /* 0x000fe20000000800 */
[----:B------:R-:W-:Y:S01]  /*0390*/  SHF.R.S32.HI R8, RZ, 0x1f, R5 ;  /* 0x0000001fff087819 */ /* 0x000fe20000011405 */
[----:B------:R-:W-:Y:S01]  /*03a0*/  NOP ;  /* 0x0000000000007918 */ /* 0x000fe20000000000 */
[----:B------:R-:W-:Y:S01]  /*03b0*/  LOP3.LUT R7, R7, 0xffffff80, RZ, 0xc0, !PT ;  /* 0xffffff8007077812 */ /* 0x000fe200078ec0ff */
[----:B------:R-:W2:Y:S01]  /*03c0*/  LDC R13, c[0x0][0x140] ;  /* 0x00005000ff0d7b82 */ /* 0x000ea20000000800 */
[----:B------:R-:W-:Y:S01]  /*03d0*/  LEA.HI R8, R8, R5, RZ, 0x2 ;  /* 0x0000000508087211 */ /* 0x000fe200078f10ff */
[----:B------:R-:W-:-:S02]  /*03e0*/  NOP ;  /* 0x0000000000007918 */ /* 0x000fc40000000000 */
[----:B------:R-:W-:Y:S01]  /*03f0*/  IMAD.IADD R6, R94, 0x1, -R7 ;  /* 0x000000015e067824 */ /* 0x000fe200078e0a07 */
[----:B------:R-:W-:-:S03]  /*0400*/  LOP3.LUT R10, R8, 0x3ffffffc, RZ, 0xc0, !PT ;  /* 0x3ffffffc080a7812 */ /* 0x000fc600078ec0ff */
[----:B------:R-:W3:Y:S01]  /*0410*/  LDC R11, c[0x0][0x144] ;  /* 0x00005100ff0b7b82 */ /* 0x000ee20000000800 */
[----:B------:R-:W-:Y:S02]  /*0420*/  SHF.R.S32.HI R7, RZ, 0x1f, R6 ;  /* 0x0000001fff077819 */ /* 0x000fe40000011406 */
[----:B------:R-:W-:Y:S02]  /*0430*/  LOP3.LUT P2, RZ, R6, 0x7, RZ, 0xc0, !PT ;  /* 0x0000000706ff7812 */ /* 0x000fe4000784c0ff */
[----:B------:R-:W-:Y:S02]  /*0440*/  LEA.HI R7, R7, R6, RZ, 0x3 ;  /* 0x0000000607077211 */ /* 0x000fe400078f18ff */
[----:B-----5:R-:W-:Y:S02]  /*0450*/  ISETP.NE.OR P0, PT, R0, RZ, !P0 ;  /* 0x000000ff0000720c */ /* 0x020fe40004705670 */
[--C-:B------:R-:W-:Y:S02]  /*0460*/  SHF.R.S32.HI R0, RZ, 0x3, R7.reuse ;  /* 0x00000003ff007819 */ /* 0x100fe40000011407 */
[----:B------:R-:W-:-:S04]  /*0470*/  SHF.R.S32.HI R7, RZ, 0x1f, R7 ;  /* 0x0000001fff077819 */ /* 0x000fc80000011407 */
[----:B------:R-:W-:Y:S02]  /*0480*/  LEA.HI R7, R7, R0, RZ, 0x2 ;  /* 0x0000000007077211 */ /* 0x000fe400078f10ff */
[----:B--2---:R-:W-:Y:S02]  /*0490*/  ISETP.EQ.U32.AND P3, PT, R13, 0x1, PT ;  /* 0x000000010d00780c */ /* 0x004fe40003f62070 */
[----:B-1----:R-:W-:Y:S01]  /*04a0*/  I2FP.F32.U32 R9, R4 ;  /* 0x0000000400097245 */ /* 0x002fe20000201000 */
[----:B------:R-:W-:Y:S01]  /*04b0*/  VOTEU.ALL UP0, P0 ;  /* 0x00000000003f7886 */ /* 0x000fe20000000000 */
[----:B------:R-:W-:Y:S01]  /*04c0*/  LOP3.LUT R7, R7, 0xfffffffc, RZ, 0xc0, !PT ;  /* 0xfffffffc07077812 */ /* 0x000fe200078ec0ff */
[----:B------:R-:W-:Y:S02]  /*04d0*/  VOTEU.ALL UP1, P0 ;  /* 0x00000000003f7886 */ /* 0x000fe40000020000 */
[----:B------:R-:W-:Y:S01]  /*04e0*/  FMUL R12, R9, UR4 ;  /* 0x00000004090c7c20 */ /* 0x000fe20008400000 */
[----:B------:R-:W-:Y:S01]  /*04f0*/  IMAD.IADD R9, R5, 0x1, -R10 ;  /* 0x0000000105097824 */ /* 0x000fe200078e0a0a */
[----:B0-----:R-:W-:Y:S01]  /*0500*/  I2FP.F32.U32 R10, UR8 ;  /* 0x00000008000a7c45 */ /* 0x001fe20008201000 */
[----:B------:R-:W-:Y:S01]  /*0510*/  IMAD.IADD R8, R0, 0x1, -R7 ;  /* 0x0000000100087824 */ /* 0x000fe200078e0a07 */
[----:B------:R-:W0:Y:S01]  /*0520*/  @!UP0 S2UR UR7, SR_CgaCtaId ;  /* 0x00000000000789c3 */ /* 0x000e220000008800 */
[----:B------:R-:W-:Y:S01]  /*0530*/  ULDC UR4, c[0x0][0x150] ;  /* 0x0000540000047ab9 */ /* 0x000fe20000000800 */
[----:B------:R-:W1:Y:S01]  /*0540*/  F2I.U32.TRUNC.NTZ R12, R12 ;  /* 0x0000000c000c7305 */ /* 0x000e62000020f000 */
[----:B------:R-:W-:Y:S01]  /*0550*/  FMUL R10, R10, UR4 ;  /* 0x000000040a0a7c20 */ /* 0x000fe20008400000 */
[----:B------:R-:W-:Y:S01]  /*0560*/  SHF.R.S32.HI R0, RZ, 0x1f, R3 ;  /* 0x0000001fff007819 */ /* 0x000fe20000011403 */
[----:B------:R-:W-:Y:S01]  /*0570*/  IMAD R8, R9, 0x4, R8 ;  /* 0x0000000409087824 */ /* 0x000fe200078e0208 */
[----:B------:R-:W-:Y:S01]  /*0580*/  UMOV UR4, 0x20 ;  /* 0x0000002000047882 */ /* 0x000fe20000000000 */
[----:B------:R-:W-:Y:S01]  /*0590*/  @!UP0 UMOV UR6, 0x400 ;  /* 0x0000040000068882 */ /* 0x000fe20000000000 */
[----:B------:R-:W2:Y:S01]  /*05a0*/  LDC R7, c[0x0][0x148] ;  /* 0x00005200ff077b82 */ /* 0x000ea20000000800 */
[----:B------:R-:W-:Y:S01]  /*05b0*/  LEA.HI R0, R0, R3, RZ, 0x2 ;  /* 0x0000000300007211 */ /* 0x000fe200078f10ff */
[----:B------:R-:W5:Y:S01]  /*05c0*/  F2I.U32.TRUNC.NTZ R10, R10 ;  /* 0x0000000a000a7305 */ /* 0x000f62000020f000 */
[----:B------:R-:W-:Y:S01]  /*05d0*/  IMAD.SHL.U32 R19, R8, 0x4, RZ ;  /* 0x0000000408137824 */ /* 0x000fe200078e00ff */
[----:B------:R-:W-:-:S04]  /*05e0*/  @!UP0 UIADD3 UR4, -UR4, 0x100000, URZ ;  /* 0x0010000004048890 */ /* 0x000fc8000fffe13f */
[----:B------:R-:W-:Y:S02]  /*05f0*/  @!UP0 USHF.L.U32 UR5, UR4, 0xb, URZ ;  /* 0x0000000b04058899 */ /* 0x000fe4000800063f */
[----:B------:R-:W-:Y:S01]  /*0600*/  @!UP0 USHF.L.U32 UR4, UR4, 0x1, URZ ;  /* 0x0000000104048899 */ /* 0x000fe2000800063f */
[----:B------:R-:W-:Y:S02]  /*0610*/  LOP3.LUT R0, R0, 0xfffffffc, RZ, 0xc0, !PT ;  /* 0xfffffffc00007812 */ /* 0x000fe400078ec0ff */
[----:B------:R-:W-:Y:S01]  /*0620*/  LOP3.LUT R19, R8, 0xc, R19, 0x78, !PT ;  /* 0x0000000c08137812 */ /* 0x000fe200078e7813 */
[----:B-1----:R-:W-:Y:S02]  /*0630*/  IMAD.MOV R21, RZ, RZ, -R12 ;  /* 0x000000ffff157224 */ /* 0x002fe400078e0a0c */
[----:B------:R-:W-:Y:S01]  /*0640*/  IMAD.IADD R3, R3, 0x1, -R0 ;  /* 0x0000000103037824 */ /* 0x000fe200078e0a00 */
[----:B0-----:R-:W-:Y:S01]  /*0650*/  @!UP0 ULEA UR6, UR7, UR6, 0x18 ;  /* 0x0000000607068291 */ /* 0x001fe2000f8ec03f */
[----:B-----5:R-:W-:-:S03]  /*0660*/  IMAD.MOV R10, RZ, RZ, -R10 ;  /* 0x000000ffff0a7224 */ /* 0x020fc600078e0a0a */
[----:B------:R-:W-:Y:S01]  /*0670*/  ISETP.NE.AND P1, PT, R3, 0x3, PT ;  /* 0x000000030300780c */ /* 0x000fe20003f25270 */
[----:B------:R-:W-:Y:S01]  /*0680*/  VOTEU.ALL UP0, P0 ;  /* 0x00000000003f7886 */ /* 0x000fe20000000000 */
[----:B------:R-:W-:Y:S01]  /*0690*/  ISETP.LT.U32.AND P0, PT, R19, 0x8, !P2 ;  /* 0x000000081300780c */ /* 0x000fe20005701070 */
[----:B---3--:R-:W-:Y:S01]  /*06a0*/  IMAD R6, R11, R10, UR8 ;  /* 0x000000080b067e24 */ /* 0x008fe2000f8e020a */
[----:B------:R-:W-:Y:S01]  /*06b0*/  ISETP.EQ.OR P1, PT, R3, RZ, !P1 ;  /* 0x000000ff0300720c */ /* 0x000fe20004f22670 */
[C---:B------:R-:W-:Y:S01]  /*06c0*/  VIADD R10, R2.reuse, 0xffffffff ;  /* 0xffffffff020a7836 */ /* 0x040fe20000000000 */
[C---:B------:R-:W-:Y:S01]  /*06d0*/  ISETP.NE.AND P2, PT, R2.reuse, RZ, PT ;  /* 0x000000ff0200720c */ /* 0x040fe20003f45270 */
[----:B--2---:R-:W-:Y:S01]  /*06e0*/  IMAD R0, R7, R21, R4 ;  /* 0x0000001507007224 */ /* 0x004fe200078e0204 */
[----:B------:R-:W-:Y:S01]  /*06f0*/  ISETP.EQ.AND P1, PT, R2, RZ, P1 ;  /* 0x000000ff0200720c */ /* 0x000fe20000f22270 */
[----:B------:R-:W0:Y:S02]  /*0700*/  FENCE.VIEW.ASYNC.S ;  /* 0x00000000000073c6 */ /* 0x000e240000000000 */
[----:B0-----:R0:W1:Y:S01]  /*0710*/  @!UP0 SYNCS.EXCH.64 URZ, [UR6+0x80], UR4 ;  /* 0x00008004063f85b2 */ /* 0x0010620008000100 */
[----:B------:R-:W-:-:S02]  /*0720*/  ISETP.GE.U32.AND P5, PT, R10, 0x2, PT ;  /* 0x000000020a00780c */ /* 0x000fc40003fa6070 */
[----:B------:R-:W-:Y:S02]  /*0730*/  ISETP.NE.AND P4, PT, R0, R19, PT ;  /* 0x000000130000720c */ /* 0x000fe40003f85270 */
[----:B------:R-:W-:Y:S02]  /*0740*/  SEL R18, RZ, 0x1, !P1 ;  /* 0x00000001ff127807 */ /* 0x000fe40004800000 */
[----:B------:R-:W-:Y:S02]  /*0750*/  ISETP.EQ.OR P4, PT, R6, RZ, !P4 ;  /* 0x000000ff0600720c */ /* 0x000fe40006782670 */
[----:B------:R-:W-:Y:S02]  /*0760*/  LOP3.LUT R0, R94, 0x7f, RZ, 0xc0, !PT ;  /* 0x0000007f5e007812 */ /* 0x000fe400078ec0ff */
[----:B------:R-:W-:Y:S02]  /*0770*/  PLOP3.LUT P0, PT, P0, P4, PT, 0x80, 0x0 ;  /* 0x000000000000781c */ /* 0x000fe40000709070 */
[----:B------:R-:W-:-:S02]  /*0780*/  SEL R18, R18, 0x2, P5 ;  /* 0x0000000212127807 */ /* 0x000fc40002800000 */
[----:B------:R-:W-:Y:S01]  /*0790*/  P2R R102, PR, RZ, 0x1 ;  /* 0x00000001ff667803 */ /* 0x000fe20000000000 */
[----:B------:R0:W2:Y:S01]  /*07a0*/  @!UP1 SYNCS.EXCH.64 URZ, [UR6+0x88], UR4 ;  /* 0x00008804063f95b2 */ /* 0x0000a20008000100 */
[----:B------:R-:W-:Y:S01]  /*07b0*/  NOP ;  /* 0x0000000000007918 */ /* 0x000fe20000000000 */
[----:B------:R-:W-:Y:S06]  /*07c0*/  @!P3 BRA `(.L_x_3) ;  /* 0x000000000008b947 */ /* 0x000fec0003800000 */
[----:B-12-4-:R-:W-:Y:S01]  /*07d0*/  UCGABAR_ARV ;  /* 0x00000000000079c7 */ /* 0x016fe20008000000 */
[----:B------:R-:W-:Y:S05]  /*07e0*/  BRA `(.L_x_4) ;  /* 0x0000000000047947 */ /* 0x000fea0003800000 */
.L_x_3:
[----:B-12-4-:R-:W-:Y:S01]  /*07f0*/  NOP ;  /* 0x0000000000007918 */ /* 0x016fe20000000000 */
.L_x_4:
[----:B------:R-:W1:Y:S01]  /*0800*/  LDC R2, c[0x0][0x65c] ;  /* 0x00019700ff027b82 */ /* 0x000e620000000800 */
[----:B------:R-:W-:Y:S02]  /*0810*/  IMAD.U32 R8, RZ, RZ, UR8 ;  /* 0x00000008ff087e24 */ /* 0x000fe4000f8e00ff */
[----:B------:R-:W-:Y:S01]  /*0820*/  IMAD.MOV.U32 R9, RZ, RZ, RZ ;  /* 0x000000ffff097224 */ /* 0x000fe200078e00ff */
[----:B-1----:R-:W-:-:S04]  /*0830*/  ISETP.NE.AND P1, PT, R2, 0x1, PT ;  /* 0x000000010200780c */ /* 0x002fc80003f25270 */
[----:B------:R-:W-:-:S09]  /*0840*/  P2R R5, PR, RZ, 0x2 ;  /* 0x00000002ff057803 */ /* 0x000fd20000000000 */
[----:B------:R-:W1:Y:S01]  /*0850*/  @P1 LDC R17, c[0x0][0x10] ;  /* 0x00000400ff111b82 */ /* 0x000e620000000800 */
[----:B------:R-:W-:Y:S02]  /*0860*/  @P1 IMAD.MOV.U32 R5, RZ, RZ, RZ ;  /* 0x000000ffff051224 */ /* 0x000fe400078e00ff */
[----:B------:R-:W-:-:S05]  /*0870*/  @P1 IMAD.MOV.U32 R13, RZ, RZ, RZ ;  /* 0x000000ffff0d1224 */ /* 0x000fca00078e00ff */
[----:B------:R-:W2:Y:S01]  /*0880*/  @!P1 LDC R11, c[0x0][0xc] ;  /* 0x00000300ff0b9b82 */ /* 0x000ea20000000800 */
[----:B0-----:R-:W-:Y:S01]  /*0890*/  ULDC UR4, c[0x0][0xc] ;  /* 0x0000030000047ab9 */ /* 0x001fe20000000800 */
[----:B------:R-:W-:Y:S01]  /*08a0*/  ULDC UR5, c[0x0][0x10] ;  /* 0x0000040000057ab9 */ /* 0x000fe20000000800 */
[----:B------:R-:W-:Y:S01]  /*08b0*/  ULDC UR6, c[0x0][0x14] ;  /* 0x0000050000067ab9 */ /* 0x000fe20000000800 */
[----:B------:R-:W-:-:S04]  /*08c0*/  UIMAD.WIDE.U32 UR4, UR4, UR5, URZ ;  /* 0x00000005040472a5 */ /* 0x000fc8000f8e003f */
[----:B------:R-:W-:Y:S02]  /*08d0*/  UIMAD.WIDE.U32 UR38, UR4, UR6, URZ ;  /* 0x00000006042672a5 */ /* 0x000fe4000f8e003f */
[----:B------:R-:W-:-:S04]  /*08e0*/  UIMAD UR41, UR5, UR6, URZ ;  /* 0x00000006052972a4 */ /* 0x000fc8000f8e023f */
[----:B------:R-:W-:Y:S01]  /*08f0*/  UIADD3 UR41, UR39, UR41, URZ ;  /* 0x0000002927297290 */ /* 0x000fe2000fffe03f */
[----:B-1----:R-:W-:-:S04]  /*0900*/  @P1 IMAD.WIDE.U32 R16, R17, UR8, R4 ;  /* 0x0000000811101c25 */ /* 0x002fc8000f8e0004 */
[----:B------:R-:W-:Y:S02]  /*0910*/  @P1 IMAD.IADD R17, R17, 0x1, R13 ;  /* 0x0000000111111824 */ /* 0x000fe400078e020d */
[----:B--2---:R-:W-:-:S04]  /*0920*/  @!P1 IMAD.WIDE.U32 R8, R4, R11, R8 ;  /* 0x0000000b04089225 */ /* 0x004fc800078e0008 */
[----:B------:R-:W-:Y:S02]  /*0930*/  @!P1 IMAD.MOV.U32 R16, RZ, RZ, R8 ;  /* 0x000000ffff109224 */ /* 0x000fe400078e0008 */
[----:B------:R-:W-:Y:S01]  /*0940*/  @!P1 IMAD.MOV.U32 R17, RZ, RZ, R9 ;  /* 0x000000ffff119224 */ /* 0x000fe200078e0009 */
[----:B------:R-:W-:Y:S06]  /*0950*/  @!P3 BRA `(.L_x_5) ;  /* 0x00000000000cb947 */ /* 0x000fec0003800000 */
[----:B------:R-:W-:Y:S01]  /*0960*/  UCGABAR_WAIT ;  /* 0x0000000000007dc7 */ /* 0x000fe20008000000 */
[----:B------:R-:W-:Y:S01]  /*0970*/  CCTL.IVALL ;  /* 0x00000000ff00798f */ /* 0x000fe20002000000 */
[----:B------:R-:W-:Y:S05]  /*0980*/  BRA `(.L_x_6) ;  /* 0x0000000000047947 */ /* 0x000fea0003800000 */
.L_x_5:
[----:B------:R-:W-:Y:S06]  /*0990*/  BAR.SYNC.DEFER_BLOCKING 0x0 ;  /* 0x0000000000007b1d */ /* 0x000fec0000010000 */
.L_x_6:
[----:B------:R-:W-:Y:S05]  /*09a0*/  @!P2 BRA `(.L_x_7) ;  /* 0x0000005c00a8a947 */ /* 0x000fea0003800000 */
[----:B------:R-:W-:-:S13]  /*09b0*/  ISETP.GT.U32.AND P0, PT, R10, 0x1, PT ;  /* 0x000000010a00780c */ /* 0x000fda0003f04070 */
[----:B------:R-:W-:Y:S05]  /*09c0*/  @P0 EXIT ;  /* 0x000000000000094d */ /* 0x000fea0003800000 */
[----:B------:R-:W-:Y:S01]  /*09d0*/  ULDC.64 UR4, c[0x0][0x650] ;  /* 0x0001940000047ab9 */ /* 0x000fe20000000a00 */
[----:B------:R-:W-:Y:S01]  /*09e0*/  PRMT R3, RZ, 0x7610, R3 ;  /* 0x00007610ff037816 */ /* 0x000fe20000000003 */
[----:B------:R-:W-:Y:S01]  /*09f0*/  IMAD.MOV.U32 R101, RZ, RZ, -0x1 ;  /* 0xffffffffff657424 */ /* 0x000fe200078e00ff */
[----:B------:R-:W-:Y:S01]  /*0a00*/  ISETP.GE.U32.AND P0, PT, R16, UR4, PT ;  /* 0x0000000410007c0c */ /* 0x000fe2000bf06070 */
[----:B------:R-:W-:Y:S02]  /*0a10*/  IMAD.MOV.U32 R100, RZ, RZ, -0x1 ;  /* 0xffffffffff647424 */ /* 0x000fe400078e00ff */
[----:B------:R-:W-:Y:S01]  /*0a20*/  IMAD.MOV.U32 R99, RZ, RZ, -0x1 ;  /* 0xffffffffff637424 */ /* 0x000fe200078e00ff */
[----:B------:R-:W-:-:S13]  /*0a30*/  ISETP.GE.U32.AND.EX P0, PT, R17, UR5, PT, P0 ;  /* 0x0000000511007c0c */ /* 0x000fda000bf06100 */
[----:B------:R-:W-:Y:S05]  /*0a40*/  @P0 BRA `(.L_x_8) ;  /* 0x0000000400280947 */ /* 0x000fea0003800000 */
[----:B------:R-:W0:Y:S01]  /*0a50*/  LDC.64 R22, c[0x0][0x628] ;  /* 0x00018a00ff167b82 */ /* 0x000e220000000a00 */
[----:B------:R-:W-:Y:S02]  /*0a60*/  IMAD.MOV.U32 R8, RZ, RZ, R16 ;  /* 0x000000ffff087224 */ /* 0x000fe400078e0010 */
[----:B------:R-:W-:-:S05]  /*0a70*/  IMAD.MOV.U32 R9, RZ, RZ, R17 ;  /* 0x000000ffff097224 */ /* 0x000fca00078e0011 */
[----:B------:R-:W1:Y:S08]  /*0a80*/  LDC R20, c[0x0][0x630] ;  /* 0x00018c00ff147b82 */ /* 0x000e700000000800 */
[----:B------:R-:W2:Y:S01]  /*0a90*/  LDC.64 R24, c[0x0][0x620] ;  /* 0x00018800ff187b82 */ /* 0x000ea20000000a00 */
[----:B0-----:R-:W-:-:S04]  /*0aa0*/  ISETP.NE.U32.AND P0, PT, R22, RZ, PT ;  /* 0x000000ff1600720c */ /* 0x001fc80003f05070 */
[----:B------:R-:W-:-:S13]  /*0ab0*/  ISETP.NE.AND.EX P0, PT, R23, RZ, PT, P0 ;  /* 0x000000ff1700720c */ /* 0x000fda0003f05300 */
[----:B-12---:R-:W-:Y:S05]  /*0ac0*/  @!P0 BRA `(.L_x_9) ;  /* 0x0000000000288947 */ /* 0x006fea0003800000 */
[----:B------:R-:W0:Y:S02]  /*0ad0*/  LDC R3, c[0x0][0x634] ;  /* 0x00018d00ff037b82 */ /* 0x000e240000000800 */
[----:B0-----:R-:W-:-:S05]  /*0ae0*/  IADD3 R3, P0, R16, R3, RZ ;  /* 0x0000000310037210 */ /* 0x001fca0007f1e0ff */
[----:B------:R-:W-:-:S04]  /*0af0*/  IMAD.X R15, RZ, RZ, R17, P0 ;  /* 0x000000ffff0f7224 */ /* 0x000fc800000e0611 */
[----:B------:R-:W-:-:S04]  /*0b00*/  IMAD.WIDE.U32 R8, R15, R22, RZ ;  /* 0x000000160f087225 */ /* 0x000fc800078e00ff */
[----:B------:R-:W-:-:S04]  /*0b10*/  IMAD.WIDE.U32 R10, P0, R3, R23, R8 ;  /* 0x00000017030a7225 */ /* 0x000fc80007800008 */
[----:B------:R-:W-:-:S04]  /*0b20*/  IMAD.WIDE.U32 R8, R3, R22, RZ ;  /* 0x0000001603087225 */ /* 0x000fc800078e00ff */
[----:B------:R-:W-:Y:S01]  /*0b30*/  IMAD.X R13, RZ, RZ, RZ, P0 ;  /* 0x000000ffff0d7224 */ /* 0x000fe200000e06ff */
[----:B------:R-:W-:Y:S01]  /*0b40*/  IADD3 RZ, P0, R9, R10, RZ ;  /* 0x0000000a09ff7210 */ /* 0x000fe20007f1e0ff */
[----:B------:R-:W-:-:S04]  /*0b50*/  IMAD.MOV.U32 R12, RZ, RZ, R11 ;  /* 0x000000ffff0c7224 */ /* 0x000fc800078e000b */
[----:B------:R-:W-:-:S08]  /*0b60*/  IMAD.WIDE.U32.X R8, R15, R23, R12, P0 ;  /* 0x000000170f087225 */ /* 0x000fd000000e040c */
.L_x_9:
[----:B------:R-:W0:Y:S01]  /*0b70*/  LDC.64 R28, c[0x0][0x640] ;  /* 0x00019000ff1c7b82 */ /* 0x000e220000000a00 */
[-CC-:B------:R-:W-:Y:S01]  /*0b80*/  SHF.R.U64 R99, R8, R20.reuse, R9.reuse ;  /* 0x0000001408637219 */ /* 0x180fe20000001209 */
[----:B------:R-:W-:Y:S01]  /*0b90*/  IMAD R27, R7, R21, R4 ;  /* 0x00000015071b7224 */ /* 0x000fe200078e0204 */
[----:B------:R-:W-:Y:S01]  /*0ba0*/  SHF.R.U32.HI R3, RZ, R20, R9 ;  /* 0x00000014ff037219 */ /* 0x000fe20000011609 */
[----:B------:R-:W-:Y:S01]  /*0bb0*/  IMAD.MOV.U32 R21, RZ, RZ, 0x1 ;  /* 0x00000001ff157424 */ /* 0x000fe200078e00ff */
[----:B------:R-:W-:-:S03]  /*0bc0*/  IADD3 R5, P0, RZ, -R99, RZ ;  /* 0x80000063ff057210 */ /* 0x000fc60007f1e0ff */
[----:B------:R-:W1:Y:S02]  /*0bd0*/  LDC R22, c[0x0][0x618] ;  /* 0x00018600ff167b82 */ /* 0x000e640000000800 */
[----:B------:R-:W-:Y:S02]  /*0be0*/  IMAD.X R3, RZ, RZ, ~R3, P0 ;  /* 0x000000ffff037224 */ /* 0x000fe400000e0e03 */
[----:B------:R-:W-:-:S04]  /*0bf0*/  IMAD.WIDE.U32 R8, R5, R24, R16 ;  /* 0x0000001805087225 */ /* 0x000fc800078e0010 */
[----:B------:R-:W2:Y:S01]  /*0c00*/  LDC R20, c[0x0][0x608] ;  /* 0x00018200ff147b82 */ /* 0x000ea20000000800 */
[----:B------:R-:W-:Y:S02]  /*0c10*/  IMAD R10, R3, R24, RZ ;  /* 0x00000018030a7224 */ /* 0x000fe400078e02ff */
[----:B------:R-:W-:Y:S02]  /*0c20*/  IMAD.MOV.U32 R3, RZ, RZ, -0x1 ;  /* 0xffffffffff037424 */ /* 0x000fe400078e00ff */
[----:B------:R-:W-:-:S03]  /*0c30*/  IMAD R5, R5, R25, R10 ;  /* 0x0000001905057224 */ /* 0x000fc600078e020a */
[----:B------:R-:W3:Y:S01]  /*0c40*/  LDC R26, c[0x0][0x658] ;  /* 0x00019600ff1a7b82 */ /* 0x000ee20000000800 */
[----:B------:R-:W-:Y:S01]  /*0c50*/  IMAD.IADD R5, R9, 0x1, R5 ;  /* 0x0000000109057824 */ /* 0x000fe200078e0205 */
[----:B0-----:R-:W-:-:S04]  /*0c60*/  ISETP.NE.U32.AND P0, PT, R28, RZ, PT ;  /* 0x000000ff1c00720c */ /* 0x001fc80003f05070 */
[----:B------:R-:W-:Y:S02]  /*0c70*/  ISETP.NE.AND.EX P0, PT, R29, RZ, PT, P0 ;  /* 0x000000ff1d00720c */ /* 0x000fe40003f05300 */
[----:B------:R-:W0:Y:S01]  /*0c80*/  LDC R24, c[0x0][0x600] ;  /* 0x00018000ff187b82 */ /* 0x000e220000000800 */
[-CC-:B-1----:R-:W-:Y:S02]  /*0c90*/  SHF.R.U64 R12, R8, R22.reuse, R5.reuse ;  /* 0x00000016080c7219 */ /* 0x182fe40000001205 */
[----:B------:R-:W-:-:S05]  /*0ca0*/  SHF.R.U32.HI R5, RZ, R22, R5 ;  /* 0x00000016ff057219 */ /* 0x000fca0000011605 */
[----:B------:R-:W1:Y:S01]  /*0cb0*/  LDC R15, c[0x0][0x648] ;  /* 0x00019200ff0f7b82 */ /* 0x000e620000000800 */
[-CC-:B--2---:R-:W-:Y:S02]  /*0cc0*/  SHF.R.U64 R22, R12, R20.reuse, R5.reuse ;  /* 0x000000140c167219 */ /* 0x184fe40000001205 */
[----:B------:R-:W-:-:S05]  /*0cd0*/  SHF.R.U32.HI R5, RZ, R20, R5 ;  /* 0x00000014ff057219 */ /* 0x000fca0000011605 */
[----:B------:R-:W2:Y:S01]  /*0ce0*/  LDC R23, c[0x0][0x638] ;  /* 0x00018e00ff177b82 */ /* 0x000ea20000000800 */
[-CC-:B---3--:R-:W-:Y:S02]  /*0cf0*/  SHF.R.U64 R20, R22, R26.reuse, R5.reuse ;  /* 0x0000001a16147219 */ /* 0x188fe40000001205 */
[-C--:B------:R-:W-:Y:S02]  /*0d00*/  SHF.L.U32 R3, R3, R26.reuse, RZ ;  /* 0x0000001a03037219 */ /* 0x080fe400000006ff */
[----:B------:R-:W-:Y:S01]  /*0d10*/  SHF.R.U32.HI R5, RZ, R26, R5 ;  /* 0x0000001aff057219 */ /* 0x000fe20000011605 */
[----:B------:R-:W-:Y:S01]  /*0d20*/  IMAD.MOV.U32 R4, RZ, RZ, R20 ;  /* 0x000000ffff047224 */ /* 0x000fe200078e0014 */
[----:B------:R-:W-:Y:S01]  /*0d30*/  LOP3.LUT R7, RZ, R3, RZ, 0x33, !PT ;  /* 0x00000003ff077212 */ /* 0x000fe200078e33ff */
[----:B------:R-:W3:Y:S01]  /*0d40*/  LDC R25, c[0x0][0x610] ;  /* 0x00018400ff197b82 */ /* 0x000ee20000000800 */
[----:B------:R-:W-:Y:S05]  /*0d50*/  @!P0 BRA `(.L_x_10) ;  /* 0x0000000000288947 */ /* 0x000fea0003800000 */
[----:B------:R-:W4:Y:S02]  /*0d60*/  LDC R3, c[0x0][0x64c] ;  /* 0x00019300ff037b82 */ /* 0x000f240000000800 */
[----:B----4-:R-:W-:-:S05]  /*0d70*/  IADD3 R3, P0, R20, R3, RZ ;  /* 0x0000000314037210 */ /* 0x010fca0007f1e0ff */
        /* <DEDUP_REMOVED lines=8> */
.L_x_10:
[----:B-1----:R-:W-:Y:S02]  /*0e00*/  SHF.R.U64 R5, R4, R15, R5 ;  /* 0x0000000f04057219 */ /* 0x002fe40000001205 */
[----:B------:R-:W-:Y:S01]  /*0e10*/  LOP3.LUT R4, R22, R7, RZ, 0xc0, !PT ;  /* 0x0000000716047212 */ /* 0x000fe200078ec0ff */
[----:B0-----:R-:W-:Y:S01]  /*0e20*/  VIADD R7, R24, 0xffffffff ;  /* 0xffffffff18077836 */ /* 0x001fe20000000000 */
[----:B------:R-:W-:Y:S01]  /*0e30*/  SHF.L.U32 R3, R21, R26, RZ ;  /* 0x0000001a15037219 */ /* 0x000fe200000006ff */
[----:B------:R-:W-:Y:S01]  /*0e40*/  IMAD.MOV R8, RZ, RZ, -R5 ;  /* 0x000000ffff087224 */ /* 0x000fe200078e0a05 */
[----:B------:R-:W-:Y:S02]  /*0e50*/  SEL R6, R6, R27, !P1 ;  /* 0x0000001b06067207 */ /* 0x000fe40004800000 */
[----:B------:R-:W-:Y:S01]  /*0e60*/  LOP3.LUT R7, R12, R7, RZ, 0xc0, !PT ;  /* 0x000000070c077212 */ /* 0x000fe200078ec0ff */
[----:B------:R-:W-:Y:S02]  /*0e70*/  IMAD R5, R3, R5, R4 ;  /* 0x0000000503057224 */ /* 0x000fe400078e0204 */
[----:B--2---:R-:W-:-:S02]  /*0e80*/  IMAD R3, R8, R23, R20 ;  /* 0x0000001708037224 */ /* 0x004fc400078e0214 */
[----:B---3--:R-:W-:Y:S02]  /*0e90*/  IMAD R6, R5, R25, R6 ;  /* 0x0000001905067224 */ /* 0x008fe400078e0206 */
[----:B------:R-:W-:Y:S02]  /*0ea0*/  IMAD R101, R3, R24, R7 ;  /* 0x0000001803657224 */ /* 0x000fe400078e0207 */
[----:B------:R-:W-:-:S03]  /*0eb0*/  IMAD.MOV.U32 R4, RZ, RZ, 0x1 ;  /* 0x00000001ff047424 */ /* 0x000fc600078e00ff */
[----:B------:R-:W-:Y:S02]  /*0ec0*/  SEL R100, R101, R6, !P1 ;  /* 0x0000000665647207 */ /* 0x000fe40004800000 */
[----:B------:R-:W-:Y:S02]  /*0ed0*/  PRMT R3, R4, 0x7610, R3 ;  /* 0x0000761004037816 */ /* 0x000fe40000000003 */
[----:B------:R-:W-:-:S07]  /*0ee0*/  SEL R101, R6, R101, !P1 ;  /* 0x0000006506657207 */ /* 0x000fce0004800000 */
.L_x_8:
[----:B------:R-:W-:-:S08]  /*0ef0*/  NOP ;  /* 0x0000000000007918 */ /* 0x000fd00000000000 */
[----:B------:R-:W0:Y:S02]  /*0f00*/  USETMAXREG.TRY_ALLOC.CTAPOOL UP0, 0xe8 ;  /* 0x000000e8000079c8 */ /* 0x000e240008000600 */
[----:B0-----:R-:W-:-:S13]  /*0f10*/  PLOP3.LUT P0, PT, PT, PT, UP0, 0x80, 0x0 ;  /* 0x000000000000781c */ /* 0x001fda0003f0f008 */
[----:B------:R-:W-:Y:S05]  /*0f20*/  @!P0 BRA `(.L_x_8) ;  /* 0xfffffffc00f08947 */ /* 0x000fea000383ffff */
[----:B------:R-:W-:Y:S01]  /*0f30*/  ULDC.64 UR4, c[0x0][0x598] ;  /* 0x0001660000047ab9 */ /* 0x000fe20000000a00 */
[----:B------:R-:W-:Y:S01]  /*0f40*/  ULDC.64 UR36, c[0x0][0x208] ;  /* 0x0000820000247ab9 */ /* 0x000fe20000000a00 */
[----:B------:R-:W-:-:S04]  /*0f50*/  ISETP.NE.U32.AND P0, PT, RZ, UR4, PT ;  /* 0x00000004ff007c0c */ /* 0x000fc8000bf05070 */
[----:B------:R-:W-:-:S13]  /*0f60*/  ISETP.NE.AND.EX P0, PT, RZ, UR5, PT, P0 ;  /* 0x00000005ff007c0c */ /* 0x000fda000bf05300 */
[----:B------:R-:W-:Y:S05]  /*0f70*/  @!P0 BRA `(.L_x_11) ;  /* 0x00000000001c8947 */ /* 0x000fea0003800000 */
[----:B------:R-:W0:Y:S02]  /*0f80*/  LDC.64 R4, c[0x0][0x598] ;  /* 0x00016600ff047b82 */ /* 0x000e240000000a00 */
[----:B0-----:R-:W2:Y:S02]  /*0f90*/  LDG.E.64 R4, desc[UR36][R4.64] ;  /* 0x0000002404047981 */ /* 0x001ea4000c1e1b00 */
[----:B--2---:R-:W-:-:S04]  /*0fa0*/  ISETP.NE.U32.AND P0, PT, R4, RZ, PT ;  /* 0x000000ff0400720c */ /* 0x004fc80003f05070 */
[----:B------:R-:W-:-:S13]  /*0fb0*/  ISETP.NE.AND.EX P0, PT, R5, RZ, PT, P0 ;  /* 0x000000ff0500720c */ /* 0x000fda0003f05300 */
[----:B------:R-:W-:Y:S05]  /*0fc0*/  @!P0 BRA `(.L_x_11) ;  /* 0x0000000000088947 */ /* 0x000fea0003800000 */
[----:B------:R0:W5:Y:S01]  /*0fd0*/  LD.E R88, desc[UR36][R4.64] ;  /* 0x0000002404587980 */ /* 0x000162000c101900 */
[----:B------:R-:W-:Y:S05]  /*0fe0*/  BRA `(.L_x_12) ;  /* 0x0000000000247947 */ /* 0x000fea0003800000 */
.L_x_11:
[----:B------:R-:W-:Y:S02]  /*0ff0*/  ULDC.64 UR4, c[0x0][0x588] ;  /* 0x0001620000047ab9 */ /* 0x000fe40000000a00 */
[----:B------:R-:W-:-:S04]  /*1000*/  ISETP.NE.U32.AND P0, PT, RZ, UR4, PT ;  /* 0x00000004ff007c0c */ /* 0x000fc8000bf05070 */
[----:B------:R-:W-:-:S13]  /*1010*/  ISETP.NE.AND.EX P0, PT, RZ, UR5, PT, P0 ;  /* 0x00000005ff007c0c */ /* 0x000fda000bf05300 */
[----:B------:R-:W-:Y:S05]  /*1020*/  @!P0 BRA `(.L_x_13) ;  /* 0x00000000000c8947 */ /* 0x000fea0003800000 */
[----:B------:R-:W0:Y:S02]  /*1030*/  LDC.64 R88, c[0x0][0x588] ;  /* 0x00016200ff587b82 */ /* 0x000e240000000a00 */
[----:B0-----:R1:W5:Y:S01]  /*1040*/  LDG.E R88, desc[UR36][R88.64] ;  /* 0x0000002458587981 */ /* 0x001362000c1e1900 */
[----:B------:R-:W-:Y:S05]  /*1050*/  BRA `(.L_x_12) ;  /* 0x0000000000087947 */ /* 0x000fea0003800000 */
.L_x_13:
[----:B------:R-:W-:Y:S02]  /*1060*/  ULDC UR4, c[0x0][0x580] ;  /* 0x0001600000047ab9 */ /* 0x000fe40000000800 */
[----:B------:R-:W-:-:S07]  /*1070*/  IMAD.U32 R88, RZ, RZ, UR4 ;  /* 0x00000004ff587e24 */ /* 0x000fce000f8e00ff */
.L_x_12:
[----:B------:R-:W-:Y:S02]  /*1080*/  ULDC.64 UR4, c[0x0][0x5a0] ;  /* 0x0001680000047ab9 */ /* 0x000fe40000000a00 */
[----:B------:R-:W-:-:S04]  /*1090*/  ISETP.NE.U32.AND P0, PT, RZ, UR4, PT ;  /* 0x00000004ff007c0c */ /* 0x000fc8000bf05070 */
[----:B------:R-:W-:-:S13]  /*10a0*/  ISETP.NE.AND.EX P0, PT, RZ, UR5, PT, P0 ;  /* 0x00000005ff007c0c */ /* 0x000fda000bf05300 */
[----:B------:R-:W-:Y:S05]  /*10b0*/  @!P0 BRA `(.L_x_14) ;  /* 0x00000000001c8947 */ /* 0x000fea0003800000 */
[----:B0-----:R-:W0:Y:S02]  /*10c0*/  LDC.64 R4, c[0x0][0x5a0] ;  /* 0x00016800ff047b82 */ /* 0x001e240000000a00 */
[----:B0-----:R-:W2:Y:S02]  /*10d0*/  LDG.E.64 R4, desc[UR36][R4.64] ;  /* 0x0000002404047981 */ /* 0x001ea4000c1e1b00 */
[----:B--2---:R-:W-:-:S04]  /*10e0*/  ISETP.NE.U32.AND P0, PT, R4, RZ, PT ;  /* 0x000000ff0400720c */ /* 0x004fc80003f05070 */
[----:B------:R-:W-:-:S13]  /*10f0*/  ISETP.NE.AND.EX P0, PT, R5, RZ, PT, P0 ;  /* 0x000000ff0500720c */ /* 0x000fda0003f05300 */
[----:B------:R-:W-:Y:S05]  /*1100*/  @!P0 BRA `(.L_x_14) ;  /* 0x0000000000088947 */ /* 0x000fea0003800000 */
[----:B-1----:R0:W5:Y:S01]  /*1110*/  LD.E R89, desc[UR36][R4.64] ;  /* 0x0000002404597980 */ /* 0x002162000c101900 */
[----:B------:R-:W-:Y:S05]  /*1120*/  BRA `(.L_x_15) ;  /* 0x0000000000247947 */ /* 0x000fea0003800000 */
.L_x_14:
[----:B------:R-:W-:Y:S02]  /*1130*/  ULDC.64 UR4, c[0x0][0x590] ;  /* 0x0001640000047ab9 */ /* 0x000fe40000000a00 */
[----:B------:R-:W-:-:S04]  /*1140*/  ISETP.NE.U32.AND P0, PT, RZ, UR4, PT ;  /* 0x00000004ff007c0c */ /* 0x000fc8000bf05070 */
[----:B------:R-:W-:-:S13]  /*1150*/  ISETP.NE.AND.EX P0, PT, RZ, UR5, PT, P0 ;  /* 0x00000005ff007c0c */ /* 0x000fda000bf05300 */
[----:B------:R-:W-:Y:S05]  /*1160*/  @!P0 BRA `(.L_x_16) ;  /* 0x00000000000c8947 */ /* 0x000fea0003800000 */
[----:B0-----:R-:W1:Y:S02]  /*1170*/  LDC.64 R4, c[0x0][0x590] ;  /* 0x00016400ff047b82 */ /* 0x001e640000000a00 */
[----:B-1----:R1:W5:Y:S01]  /*1180*/  LDG.E R89, desc[UR36][R4.64] ;  /* 0x0000002404597981 */ /* 0x002362000c1e1900 */
[----:B------:R-:W-:Y:S05]  /*1190*/  BRA `(.L_x_15) ;  /* 0x0000000000087947 */ /* 0x000fea0003800000 */
.L_x_16:
[----:B------:R-:W-:Y:S02]  /*11a0*/  ULDC UR4, c[0x0][0x584] ;  /* 0x0001610000047ab9 */ /* 0x000fe40000000800 */
[----:B-1----:R-:W-:-:S07]  /*11b0*/  IMAD.U32 R89, RZ, RZ, UR4 ;  /* 0x00000004ff597e24 */ /* 0x002fce000f8e00ff */
.L_x_15:
[----:B------:R-:W-:-:S13]  /*11c0*/  LOP3.LUT P0, RZ, R3, 0xff, RZ, 0xc0, !PT ;  /* 0x000000ff03ff7812 */ /* 0x000fda000780c0ff */
[----:B------:R-:W-:Y:S05]  /*11d0*/  @!P0 EXIT ;  /* 0x000000000000894d */ /* 0x000fea0003800000 */
[----:B------:R-:W2:Y:S01]  /*11e0*/  LDC R92, c[0x0][0x658] ;  /* 0x00019600ff5c7b82 */ /* 0x000ea20000000800 */
[----:B------:R-:W-:Y:S01]  /*11f0*/  ULDC.64 UR6, c[0x0][0x288] ;  /* 0x0000a20000067ab9 */ /* 0x000fe20000000a00 */
[----:B------:R-:W-:Y:S01]  /*1200*/  LOP3.LUT R14, R14, 0x1, RZ, 0xc0, !PT ;  /* 0x000000010e0e7812 */ /* 0x000fe200078ec0ff */
[----:B------:R-:W-:Y:S01]  /*1210*/  UIADD3 UR4, UR7, 0x3f, URZ ;  /* 0x0000003f07047890 */ /* 0x000fe2000fffe03f */
[----:B------:R-:W-:Y:S01]  /*1220*/  SHF.R.U32.HI R3, RZ, 0x2, R94 ;  /* 0x00000002ff037819 */ /* 0x000fe2000001165e */
[----:B01----:R-:W-:Y:S01]  /*1230*/  IMAD.MOV.U32 R5, RZ, RZ, -0x1 ;  /* 0xffffffffff057424 */ /* 0x003fe200078e00ff */
[----:B------:R-:W-:Y:S01]  /*1240*/  SHF.R.U32.HI R0, RZ, 0x1, R0 ;  /* 0x00000001ff007819 */ /* 0x000fe20000011600 */
[----:B------:R-:W-:Y:S01]  /*1250*/  USHF.R.S32.HI UR5, URZ, 0x1f, UR4 ;  /* 0x0000001f3f057899 */ /* 0x000fe20008011404 */
[----:B------:R-:W0:Y:S01]  /*1260*/  LDC.64 R90, c[0x0][0x5c8] ;  /* 0x00017200ff5a7b82 */ /* 0x000e220000000a00 */
[----:B------:R-:W-:Y:S01]  /*1270*/  IMAD.SHL.U32 R22, R14, 0x40, RZ ;  /* 0x000000400e167824 */ /* 0x000fe200078e00ff */
[----:B------:R-:W-:Y:S01]  /*1280*/  LOP3.LUT R3, R3, 0x7, RZ, 0xc0, !PT ;  /* 0x0000000703037812 */ /* 0x000fe200078ec0ff */
[----:B------:R-:W-:Y:S01]  /*1290*/  ULEA.HI UR5, UR5, UR4, URZ, 0x6 ;  /* 0x0000000405057291 */ /* 0x000fe2000f8f303f */
[----:B------:R-:W-:Y:S01]  /*12a0*/  LOP3.LUT R0, R0, 0x30, RZ, 0xc0, !PT ;  /* 0x0000003000007812 */ /* 0x000fe200078ec0ff */
[----:B------:R-:W-:Y:S01]  /*12b0*/  IMAD.MOV.U32 R7, RZ, RZ, 0x1 ;  /* 0x00000001ff077424 */ /* 0x000fe200078e00ff */
[--C-:B------:R-:W-:Y:S01]  /*12c0*/  LOP3.LUT R22, R22, 0x40, R3.reuse, 0xe2, !PT ;  /* 0x0000004016167812 */ /* 0x100fe200078ee203 */
[----:B------:R-:W-:Y:S01]  /*12d0*/  USHF.R.S32.HI UR43, URZ, 0x6, UR5 ;  /* 0x000000063f2b7899 */ /* 0x000fe20008011405 */
[----:B------:R-:W1:Y:S01]  /*12e0*/  LDC R96, c[0x0][0x600] ;  /* 0x00018000ff607b82 */ /* 0x000e620000000800 */
[----:B------:R-:W-:Y:S01]  /*12f0*/  IADD3 R3, RZ, -R0, -R3 ;  /* 0x80000000ff037210 */ /* 0x000fe20007ffe803 */
[----:B------:R-:W-:Y:S01]  /*1300*/  IMAD.U32 R4, RZ, RZ, UR6 ;  /* 0x00000006ff047e24 */ /* 0x000fe2000f8e00ff */
[C---:B------:R-:W-:Y:S01]  /*1310*/  LOP3.LUT R93, R94.reuse, 0x3, RZ, 0xc0, !PT ;  /* 0x000000035e5d7812 */ /* 0x040fe200078ec0ff */
[----:B------:R-:W-:Y:S01]  /*1320*/  UISETP.LT.AND UP0, UPT, UR43, 0x1, UPT ;  /* 0x000000012b00788c */ /* 0x000fe2000bf01270 */
[----:B------:R-:W-:Y:S01]  /*1330*/  LOP3.LUT R95, R94, 0x80, RZ, 0xc0, !PT ;  /* 0x000000805e5f7812 */ /* 0x000fe200078ec0ff */
[----:B------:R-:W-:Y:S01]  /*1340*/  IMAD R3, R14, -0x40, R3 ;  /* 0xffffffc00e037824 */ /* 0x000fe200078e0203 */
[----:B------:R-:W-:Y:S01]  /*1350*/  ULDC UR4, c[0x0][0x284] ;  /* 0x0000a10000047ab9 */ /* 0x000fe20000000800 */
[----:B--2---:R-:W-:Y:S01]  /*1360*/  SHF.L.U32 R5, R5, R92, RZ ;  /* 0x0000005c05057219 */ /* 0x004fe200000006ff */
[----:B------:R-:W-:Y:S01]  /*1370*/  USEL UR44, UR43, 0x1, UP0 ;  /* 0x000000012b2c7887 */ /* 0x000fe20008000000 */
[----:B------:R-:W-:Y:S01]  /*1380*/  IMAD R93, R93, -0x2, R4 ;  /* 0xfffffffe5d5d7824 */ /* 0x000fe200078e0204 */
[----:B------:R-:W-:Y:S01]  /*1390*/  LOP3.LUT R22, R22, R0, RZ, 0xfc, !PT ;  /* 0x0000000016167212 */ /* 0x000fe200078efcff */
[----:B------:R-:W-:Y:S01]  /*13a0*/  IMAD.SHL.U32 R94, R94, 0x2, RZ ;  /* 0x000000025e5e7824 */ /* 0x000fe200078e00ff */
[----:B------:R-:W-:Y:S01]  /*13b0*/  SHF.L.U32 R92, R7, R92, RZ ;  /* 0x0000005c075c7219 */ /* 0x000fe200000006ff */
[----:B------:R-:W-:Y:S01]  /*13c0*/  VIADD R98, R3, UR4 ;  /* 0x0000000403627c36 */ /* 0x000fe20008000000 */
[----:B------:R-:W-:Y:S01]  /*13d0*/  LOP3.LUT R103, R18, 0x1, RZ, 0xfc, !PT ;  /* 0x0000000112677812 */ /* 0x000fe200078efcff */
[----:B------:R-:W-:Y:S01]  /*13e0*/  IMAD.MOV.U32 R23, RZ, RZ, RZ ;  /* 0x000000ffff177224 */ /* 0x000fe200078e00ff */
[C---:B0-----:R-:W-:Y:S01]  /*13f0*/  SHF.L.U64.HI R91, R90.reuse, 0x3, R91 ;  /* 0x000000035a5b7819 */ /* 0x041fe2000001025b */
[----:B------:R-:W-:Y:S01]  /*1400*/  IMAD.SHL.U32 R90, R90, 0x8, RZ ;  /* 0x000000085a5a7824 */ /* 0x000fe200078e00ff */
[----:B------:R-:W-:Y:S01]  /*1410*/  SHF.R.U32.HI R95, RZ, 0x7, R95 ;  /* 0x00000007ff5f7819 */ /* 0x000fe2000001165f */
[----:B------:R-:W-:Y:S01]  /*1420*/  UIADD3 UR44, UR43, -UR44, URZ ;  /* 0x8000002c2b2c7290 */ /* 0x000fe2000fffe03f */
[----:B------:R-:W-:Y:S01]  /*1430*/  LOP3.LUT R97, RZ, R5, RZ, 0x33, !PT ;  /* 0x00000005ff617212 */ /* 0x000fe200078e33ff */
[----:B------:R-:W-:Y:S01]  /*1440*/  UMOV UR40, URZ ;  /* 0x0000003f00287c82 */ /* 0x000fe20008000000 */
[----:B------:R-:W-:Y:S01]  /*1450*/  UMOV UR42, URZ ;  /* 0x0000003f002a7c82 */ /* 0x000fe20008000000 */
[----:B-1----:R-:W-:-:S08]  /*1460*/  VIADD R96, R96, 0xffffffff ;  /* 0xffffffff60607836 */ /* 0x002fd00000000000 */
.L_x_164:
[----:B0-----:R-:W0:Y:S01]  /*1470*/  SHFL.IDX PT, R0, R95, RZ, 0x1f ;  /* 0x00001fff5f007589 */ /* 0x001e2200000e0000 */
[----:B-1----:R-:W1:Y:S01]  /*1480*/  S2UR UR7, SR_CgaCtaId ;  /* 0x00000000000779c3 */ /* 0x002e620000008800 */
[----:B------:R-:W-:Y:S01]  /*1490*/  UMOV UR6, 0x400 ;  /* 0x0000040000067882 */ /* 0x000fe20000000000 */
[----:B0-----:R-:W-:Y:S01]  /*14a0*/  R2UR UR4, R0 ;  /* 0x00000000000472ca */ /* 0x001fe200000e0000 */
[----:B-1----:R-:W-:-:S12]  /*14b0*/  ULEA UR6, UR7, UR6, 0x18 ;  /* 0x0000000607067291 */ /* 0x002fd8000f8ec03f */
[----:B------:R-:W-:-:S04]  /*14c0*/  ULEA.HI UR5, UR4, UR4, URZ, 0x1 ;  /* 0x0000000404057291 */ /* 0x000fc8000f8f083f */
[----:B------:R-:W-:-:S04]  /*14d0*/  ULOP3.LUT UR5, UR5, 0x7fffe, URZ, 0xc0, !UPT ;  /* 0x0007fffe05057892 */ /* 0x000fc8000f8ec03f */
[----:B------:R-:W-:-:S03]  /*14e0*/  UIADD3 UR5, UR4, -UR5, URZ ;  /* 0x8000000504057290 */ /* 0x000fc6000fffe03f */
[----:B------:R-:W-:Y:S01]  /*14f0*/  ULDC UR4, c[0x0][0x28c] ;  /* 0x0000a30000047ab9 */ /* 0x000fe20000000800 */
[----:B------:R-:W-:Y:S01]  /*1500*/  ULEA UR5, UR5, UR6, 0xd ;  /* 0x0000000605057291 */ /* 0x000fe2000f8e683f */
[----:B------:R-:W-:-:S03]  /*1510*/  ISETP.LT.AND P0, PT, RZ, UR4, PT ;  /* 0x00000004ff007c0c */ /* 0x000fc6000bf01270 */
[----:B------:R-:W-:-:S04]  /*1520*/  UIADD3 UR5, UR5, 0x180, URZ ;  /* 0x0000018005057890 */ /* 0x000fc8000fffe03f */
[----:B------:R-:W-:-:S04]  /*1530*/  USHF.R.U32.HI UR5, URZ, 0x4, UR5 ;  /* 0x000000043f057899 */ /* 0x000fc80008011605 */
[----:B------:R-:W-:Y:S02]  /*1540*/  ULOP3.LUT UR45, UR5, 0x3fff, URZ, 0xc0, !UPT ;  /* 0x00003fff052d7892 */ /* 0x000fe4000f8ec03f */
[----:B--2345:R-:W-:Y:S10]  /*1550*/  @P0 BRA `(.L_x_17) ;  /* 0x0000000000400947 */ /* 0x03cff40003800000 */
[----:B------:R-:W-:Y:S01]  /*1560*/  MOV R0, 0x0 ;  /* 0x0000000000007802 */ /* 0x000fe20000000f00 */
[----:B------:R-:W-:Y:S01]  /*1570*/  ULDC.64 UR4, c[0x4][0x68] ;  /* 0x01001a0000047ab9 */ /* 0x000fe20000000a00 */
[----:B------:R-:W-:Y:S01]  /*1580*/  ULDC.64 UR6, c[0x4][0x8] ;  /* 0x0100020000067ab9 */ /* 0x000fe20000000a00 */
[----:B------:R-:W-:Y:S01]  /*1590*/  IMAD.U32 R4, RZ, RZ, UR4 ;  /* 0x00000004ff047e24 */ /* 0x000fe2000f8e00ff */
[----:B------:R0:W1:Y:S01]  /*15a0*/  LDC.64 R14, c[0x4][R0] ;  /* 0x01000000000e7b82 */ /* 0x0000620000000a00 */
[----:B------:R-:W-:Y:S01]  /*15b0*/  IMAD.U32 R5, RZ, RZ, UR5 ;  /* 0x00000005ff057e24 */ /* 0x000fe2000f8e00ff */
[----:B------:R-:W-:Y:S01]  /*15c0*/  ULDC.64 UR4, c[0x4][0x70] ;  /* 0x01001c0000047ab9 */ /* 0x000fe20000000a00 */
[----:B------:R-:W-:Y:S02]  /*15d0*/  IMAD.U32 R10, RZ, RZ, UR6 ;  /* 0x00000006ff0a7e24 */ /* 0x000fe4000f8e00ff */
[----:B------:R-:W-:Y:S02]  /*15e0*/  IMAD.U32 R6, RZ, RZ, UR4 ;  /* 0x00000004ff067e24 */ /* 0x000fe4000f8e00ff */
[----:B------:R-:W-:-:S02]  /*15f0*/  IMAD.U32 R7, RZ, RZ, UR5 ;  /* 0x00000005ff077e24 */ /* 0x000fc4000f8e00ff */
[----:B------:R-:W-:Y:S02]  /*1600*/  IMAD.U32 R11, RZ, RZ, UR7 ;  /* 0x00000007ff0b7e24 */ /* 0x000fe4000f8e00ff */
[----:B------:R-:W-:Y:S02]  /*1610*/  IMAD.MOV.U32 R8, RZ, RZ, 0x1e1 ;  /* 0x000001e1ff087424 */ /* 0x000fe400078e00ff */
[----:B------:R-:W-:Y:S02]  /*1620*/  IMAD.MOV.U32 R12, RZ, RZ, 0x1 ;  /* 0x00000001ff0c7424 */ /* 0x000fe400078e00ff */
[----:B0-----:R-:W-:-:S07]  /*1630*/  IMAD.MOV.U32 R13, RZ, RZ, RZ ;  /* 0x000000ffff0d7224 */ /* 0x001fce00078e00ff */
[----:B------:R-:W-:-:S07]  /*1640*/  LEPC R20, `(.L_x_17) ;  /* 0x000000001014794e */ /* 0x000fce0000000000 */
[----:B-1---5:R-:W-:Y:S05]  /*1650*/  CALL.ABS.NOINC R14 ;  /* 0x000000000e007343 */ /* 0x022fea0003c00000 */
.L_x_17:
[----:B------:R-:W-:-:S13]  /*1660*/  ISETP.NE.AND P0, PT, R103, 0x3, PT ;  /* 0x000000036700780c */ /* 0x000fda0003f05270 */
[----:B------:R-:W-:Y:S05]  /*1670*/  @!P0 BRA `(.L_x_18) ;  /* 0x0000000000048947 */ /* 0x000fea0003800000 */
[----:B------:R-:W-:Y:S01]  /*1680*/  BPT.TRAP 0x1 ;  /* 0x000000040000795c */ /* 0x000fe20000300000 */
.L_x_18:
[----:B------:R-:W0:Y:S01]  /*1690*/  S2UR UR5, SR_CgaCtaId ;  /* 0x00000000000579c3 */ /* 0x000e220000008800 */
[----:B------:R-:W-:Y:S01]  /*16a0*/  UMOV UR4, 0x400 ;  /* 0x0000040000047882 */ /* 0x000fe20000000000 */
[----:B------:R-:W-:Y:S02]  /*16b0*/  IMAD.U32 R0, RZ, RZ, UR40 ;  /* 0x00000028ff007e24 */ /* 0x000fe4000f8e00ff */
[----:B------:R-:W-:-:S03]  /*16c0*/  IMAD.U32 R3, RZ, RZ, UR42 ;  /* 0x0000002aff037e24 */ /* 0x000fc6000f8e00ff */
[----:B------:R-:W-:Y:S01]  /*16d0*/  SHF.L.U32 R0, R0, 0x1f, RZ ;  /* 0x0000001f00007819 */ /* 0x000fe200000006ff */
[----:B0-----:R-:W-:-:S06]  /*16e0*/  ULEA UR4, UR5, UR4, 0x18 ;  /* 0x0000000405047291 */ /* 0x001fcc000f8ec03f */
[----:B------:R-:W-:-:S04]  /*16f0*/  IMAD.U32 R6, RZ, RZ, UR4 ;  /* 0x00000004ff067e24 */ /* 0x000fc8000f8e00ff */
[----:B------:R-:W-:-:S04]  /*1700*/  IMAD R3, R3, 0x8, R6 ;  /* 0x0000000803037824 */ /* 0x000fc800078e0206 */
[----:B------:R0:W1:Y:S01]  /*1710*/  SYNCS.PHASECHK.TRANS64.TRYWAIT P1, [R3+URZ], R0 ;  /* 0x00000000030075a7 */ /* 0x000062000802017f */
[----:B------:R-:W-:Y:S05]  /*1720*/  @!P0 BRA `(.L_x_19) ;  /* 0x0000000000048947 */ /* 0x000fea0003800000 */
[----:B------:R-:W-:Y:S01]  /*1730*/  BPT.TRAP 0x1 ;  /* 0x000000040000795c */ /* 0x000fe20000300000 */
.L_x_19:
[----:B------:R-:W-:-:S05]  /*1740*/  IMAD.U32 R4, RZ, RZ, UR44 ;  /* 0x0000002cff047e24 */ /* 0x000fca000f8e00ff */
[----:B------:R-:W-:Y:S01]  /*1750*/  ISETP.GE.AND P2, PT, R4, 0x1, PT ;  /* 0x000000010400780c */ /* 0x000fe20003f46270 */
[----:B-1----:R-:W-:-:S12]  /*1760*/  @P1 BRA `(.L_x_20) ;  /* 0x0000000000081947 */ /* 0x002fd80003800000 */
[----:B------:R-:W1:Y:S02]  /*1770*/  SYNCS.PHASECHK.TRANS64.TRYWAIT P1, [R3+URZ], R0 ;  /* 0x00000000030075a7 */ /* 0x000e64000802017f */
[----:B-1----:R-:W-:Y:S05]  /*1780*/  @!P1 BRA `(.L_x_21) ;  /* 0x00000068002c9947 */ /* 0x002fea0003800000 */
.L_x_20:
[----:B------:R-:W-:Y:S05]  /*1790*/  WARPSYNC.ALL ;  /* 0x0000000000007948 */ /* 0x000fea0003800000 */
[----:B------:R-:W-:Y:S01]  /*17a0*/  R2UR UR4, R6 ;  /* 0x00000000060472ca */ /* 0x000fe200000e0000 */
[----:B------:R-:W-:Y:S01]  /*17b0*/  ULEA UR5, UR42, UR45, 0xa ;  /* 0x0000002d2a057291 */ /* 0x000fe2000f8e503f */
[----:B------:R-:W-:Y:S01]  /*17c0*/  WARPGROUP.ARRIVE ;  /* 0x00000000000079c5 */ /* 0x000fe20000000000 */
[----:B------:R-:W-:Y:S01]  /*17d0*/  UMOV UR9, 0x40000040 ;  /* 0x4000004000097882 */ /* 0x000fe20000000000 */
[----:B------:R-:W-:-:S04]  /*17e0*/  UMOV UR11, 0x40000040 ;  /* 0x40000040000b7882 */ /* 0x000fc80000000000 */
[----:B------:R-:W-:-:S05]  /*17f0*/  UMOV UR8, UR5 ;  /* 0x0000000500087c82 */ /* 0x000fca0008000000 */
[----:B------:R-:W-:-:S04]  /*1800*/  UIADD3 UR4, UR4, 0x1c180, URZ ;  /* 0x0001c18004047890 */ /* 0x000fc8000fffe03f */
[----:B------:R-:W-:-:S04]  /*1810*/  USHF.R.U32.HI UR4, URZ, 0x4, UR4 ;  /* 0x000000043f047899 */ /* 0x000fc80008011604 */
[----:B------:R-:W-:-:S04]  /*1820*/  ULOP3.LUT UR4, UR4, 0x3fff, URZ, 0xc0, !UPT ;  /* 0x00003fff04047892 */ /* 0x000fc8000f8ec03f */
[----:B------:R-:W-:-:S04]  /*1830*/  ULOP3.LUT UR4, UR4, 0x2000000, URZ, 0xfc, !UPT ;  /* 0x0200000004047892 */ /* 0x000fc8000f8efc3f */
[----:B------:R-:W-:-:S07]  /*1840*/  ULEA UR6, UR42, UR4, 0xa ;  /* 0x000000042a067291 */ /* 0x000fce000f8e503f */
[----:B------:R-:W-:Y:S02]  /*1850*/  UMOV UR10, UR6 ;  /* 0x00000006000a7c82 */ /* 0x000fe40008000000 */
[----:B------:R-:W-:Y:S01]  /*1860*/  HGMMA.64x128x16.F32 R24, gdesc[UR8].tnspA.tnspB, RZ, !UPT, gsb0 ;  /* 0x61e00000081879f0 */ /* 0x000fe2000c0008ff */
[----:B------:R-:W-:Y:S02]  /*1870*/  UIADD3 UR8, UR5, 0x80, URZ ;  /* 0x0000008005087890 */ /* 0x000fe4000fffe03f */
[----:B------:R-:W-:Y:S01]  /*1880*/  UIADD3 UR10, UR6, 0x80, URZ ;  /* 0x00000080060a7890 */ /* 0x000fe2000fffe03f */
[----:B------:R-:W-:Y:S01]  /*1890*/  UMOV UR9, 0x40000040 ;  /* 0x4000004000097882 */ /* 0x000fe20000000000 */
[----:B------:R-:W-:Y:S01]  /*18a0*/  UMOV UR11, 0x40000040 ;  /* 0x40000040000b7882 */ /* 0x000fe20000000000 */
[----:B------:R-:W-:Y:S02]  /*18b0*/  WARPGROUP.DEPBAR.LE gsb0, 0x0 ;  /* 0x00008000000079c5 */ /* 0x000fe40000010000 */
[----:B------:R-:W-:-:S06]  /*18c0*/  WARPGROUP.ARRIVE ;  /* 0x00000000000079c5 */ /* 0x000fcc0000000000 */
[----:B------:R-:W-:Y:S01]  /*18d0*/  HGMMA.64x128x16.F32 R24, gdesc[UR8].tnspA.tnspB, R24, gsb0 ;  /* 0x61e00000081879f0 */ /* 0x000fe20008000818 */
        /* <DEDUP_REMOVED lines=13> */
[----:B------:R-:W-:Y:S03]  /*19b0*/  HGMMA.64x128x16.F32 R24, gdesc[UR8].tnspA.tnspB, R24, gsb0 ;  /* 0x61e00000081879f0 */ /* 0x000fe60008000818 */
[----:B------:R-:W-:Y:S02]  /*19c0*/  WARPGROUP.DEPBAR.LE gsb0, 0x0 ;  /* 0x00008000000079c5 */ /* 0x000fe40000010000 */
[----:B------:R-:W-:Y:S05]  /*19d0*/  @!P2 BRA `(.L_x_22) ;  /* 0x000000040028a947 */ /* 0x000fea0003800000 */
[----:B------:R-:W-:Y:S01]  /*19e0*/  UIADD3 UR5, UR42, 0x1, URZ ;  /* 0x000000012a057890 */ /* 0x000fe2000fffe03f */
[----:B01----:R-:W-:Y:S02]  /*19f0*/  IMAD.U32 R0, RZ, RZ, UR44 ;  /* 0x0000002cff007e24 */ /* 0x003fe4000f8e00ff */
[----:B------:R-:W-:Y:S01]  /*1a00*/  IMAD.U32 R3, RZ, RZ, UR42 ;  /* 0x0000002aff037e24 */ /* 0x000fe2000f8e00ff */
[----:B------:R-:W-:-:S04]  /*1a10*/  UISETP.NE.AND UP0, UPT, UR5, 0x7, UPT ;  /* 0x000000070500788c */ /* 0x000fc8000bf05270 */
[----:B------:R-:W-:Y:S02]  /*1a20*/  USEL UR6, URZ, 0x1, UP0 ;  /* 0x000000013f067887 */ /* 0x000fe40008000000 */
[----:B------:R-:W-:Y:S02]  /*1a30*/  USEL UR5, UR5, URZ, UP0 ;  /* 0x0000003f05057287 */ /* 0x000fe40008000000 */
[----:B------:R-:W-:-:S06]  /*1a40*/  ULOP3.LUT UR6, UR40, UR6, URZ, 0x3c, !UPT ;  /* 0x0000000628067292 */ /* 0x000fcc000f8e3c3f */
[----:B------:R-:W-:-:S07]  /*1a50*/  IMAD.U32 R7, RZ, RZ, UR6 ;  /* 0x00000006ff077e24 */ /* 0x000fce000f8e00ff */
.L_x_29:
[----:B------:R-:W-:Y:S05]  /*1a60*/  @!P0 BRA `(.L_x_23) ;  /* 0x0000000000048947 */ /* 0x000fea0003800000 */
[----:B------:R-:W-:Y:S01]  /*1a70*/  BPT.TRAP 0x1 ;  /* 0x000000040000795c */ /* 0x000fe20000300000 */
.L_x_23:
[----:B------:R-:W0:Y:S01]  /*1a80*/  S2UR UR7, SR_CgaCtaId ;  /* 0x00000000000779c3 */ /* 0x000e220000008800 */
[----:B------:R-:W-:Y:S01]  /*1a90*/  UMOV UR6, 0x400 ;  /* 0x0000040000067882 */ /* 0x000fe20000000000 */
[----:B------:R-:W-:Y:S01]  /*1aa0*/  IMAD.U32 R5, RZ, RZ, UR5 ;  /* 0x00000005ff057e24 */ /* 0x000fe2000f8e00ff */
[----:B------:R-:W-:Y:S01]  /*1ab0*/  SHF.L.U32 R4, R7, 0x1f, RZ ;  /* 0x0000001f07047819 */ /* 0x000fe200000006ff */
[----:B0-----:R-:W-:-:S06]  /*1ac0*/  ULEA UR6, UR7, UR6, 0x18 ;  /* 0x0000000607067291 */ /* 0x001fcc000f8ec03f */
[----:B------:R-:W-:-:S04]  /*1ad0*/  IMAD.U32 R6, RZ, RZ, UR6 ;  /* 0x00000006ff067e24 */ /* 0x000fc8000f8e00ff */
[----:B------:R-:W-:-:S04]  /*1ae0*/  IMAD R5, R5, 0x8, R6 ;  /* 0x0000000805057824 */ /* 0x000fc800078e0206 */
[----:B------:R0:W1:Y:S01]  /*1af0*/  SYNCS.PHASECHK.TRANS64.TRYWAIT P1, [R5+URZ], R4 ;  /* 0x00000004050075a7 */ /* 0x000062000802017f */
[----:B------:R-:W-:Y:S05]  /*1b00*/  @!P0 BRA `(.L_x_24) ;  /* 0x0000000000048947 */ /* 0x000fea0003800000 */
[----:B------:R-:W-:Y:S01]  /*1b10*/  BPT.TRAP 0x1 ;  /* 0x000000040000795c */ /* 0x000fe20000300000 */
.L_x_24:
[----:B-1----:R-:W-:Y:S05]  /*1b20*/  @P1 BRA `(.L_x_25) ;  /* 0x0000000000081947 */ /* 0x002fea0003800000 */
[----:B------:R-:W1:Y:S02]  /*1b30*/  SYNCS.PHASECHK.TRANS64.TRYWAIT P1, [R5+URZ], R4 ;  /* 0x00000004050075a7 */ /* 0x000e64000802017f */
[----:B-1----:R-:W-:Y:S05]  /*1b40*/  @!P1 BRA `(.L_x_26) ;  /* 0x0000006400509947 */ /* 0x002fea0003800000 */
.L_x_25:
[----:B------:R-:W-:Y:S01]  /*1b50*/  ULEA UR6, UR5, UR45, 0xa ;  /* 0x0000002d05067291 */ /* 0x000fe2000f8e503f */
[----:B------:R-:W-:Y:S01]  /*1b60*/  WARPGROUP.ARRIVE ;  /* 0x00000000000079c5 */ /* 0x000fe20000000000 */
[----:B------:R-:W-:Y:S01]  /*1b70*/  ULEA UR7, UR5, UR4, 0xa ;  /* 0x0000000405077291 */ /* 0x000fe2000f8e503f */
[----:B------:R-:W-:Y:S01]  /*1b80*/  UMOV UR9, 0x40000040 ;  /* 0x4000004000097882 */ /* 0x000fe20000000000 */
[----:B------:R-:W-:-:S03]  /*1b90*/  UMOV UR11, 0x40000040 ;  /* 0x40000040000b7882 */ /* 0x000fc60000000000 */
[----:B------:R-:W-:Y:S02]  /*1ba0*/  UMOV UR8, UR6 ;  /* 0x0000000600087c82 */ /* 0x000fe40008000000 */
[----:B------:R-:W-:Y:S02]  /*1bb0*/  UMOV UR10, UR7 ;  /* 0x00000007000a7c82 */ /* 0x000fe40008000000 */
[----:B------:R-:W-:Y:S01]  /*1bc0*/  HGMMA.64x128x16.F32 R24, gdesc[UR8].tnspA.tnspB, R24, gsb0 ;  /* 0x61e00000081879f0 */ /* 0x000fe20008000818 */
[----:B------:R-:W-:Y:S02]  /*1bd0*/  UIADD3 UR8, UR6, 0x80, URZ ;  /* 0x0000008006087890 */ /* 0x000fe4000fffe03f */
[----:B------:R-:W-:Y:S01]  /*1be0*/  UIADD3 UR10, UR7, 0x80, URZ ;  /* 0x00000080070a7890 */ /* 0x000fe2000fffe03f */
[----:B------:R-:W-:Y:S01]  /*1bf0*/  UMOV UR9, 0x40000040 ;  /* 0x4000004000097882 */ /* 0x000fe20000000000 */
[----:B------:R-:W-:Y:S01]  /*1c00*/  UMOV UR11, 0x40000040 ;  /* 0x40000040000b7882 */ /* 0x000fe20000000000 */
[----:B------:R-:W-:-:S02]  /*1c10*/  WARPGROUP.DEPBAR.LE gsb0, 0x0 ;  /* 0x00008000000079c5 */ /* 0x000fc40000010000 */
        /* <DEDUP_REMOVED lines=18> */
[----:B------:R-:W-:Y:S01]  /*1d40*/  BPT.TRAP 0x1 ;  /* 0x000000040000795c */ /* 0x000fe20000300000 */
.L_x_27:
[----:B------:R-:W-:-:S13]  /*1d50*/  ISETP.NE.AND P1, PT, R102, RZ, PT ;  /* 0x000000ff6600720c */ /* 0x000fda0003f25270 */
[----:B01----:R-:W-:-:S04]  /*1d60*/  @P1 IMAD R4, R3, 0x8, R6 ;  /* 0x0000000803041824 */ /* 0x003fc800078e0206 */
[----:B------:R-:W-:-:S05]  /*1d70*/  @P1 VIADD R4, R4, 0x38 ;  /* 0x0000003804041836 */ /* 0x000fca0000000000 */
[----:B------:R-:W-:-:S04]  /*1d80*/  @P1 PRMT R4, R19, 0x654, R4 ;  /* 0x0000065413041816 */ /* 0x000fc80000000004 */
[----:B------:R0:W-:Y:S01]  /*1d90*/  @P1 SYNCS.ARRIVE.TRANS64.RED.A1T0 RZ, [R4+URZ], RZ ;  /* 0x000000ff04ff19a7 */ /* 0x0001e2000810043f */
[----:B------:R-:W-:-:S13]  /*1da0*/  ISETP.GT.U32.AND P1, PT, R18, 0x1, PT ;  /* 0x000000011200780c */ /* 0x000fda0003f24070 */
[----:B0-----:R-:W-:Y:S05]  /*1db0*/  @P1 BRA `(.L_x_28) ;  /* 0x0000000000041947 */ /* 0x001fea0003800000 */
[----:B------:R-:W-:Y:S01]  /*1dc0*/  BPT.TRAP 0x1 ;  /* 0x000000040000795c */ /* 0x000fe20000300000 */
.L_x_28:
[----:B------:R-:W-:Y:S01]  /*1dd0*/  UIADD3 UR5, UR5, 0x1, URZ ;  /* 0x0000000105057890 */ /* 0x000fe2000fffe03f */
[C---:B------:R-:W-:Y:S01]  /*1de0*/  ISETP.GT.AND P2, PT, R0.reuse, 0x1, PT ;  /* 0x000000010000780c */ /* 0x040fe20003f44270 */
[----:B------:R-:W-:Y:S02]  /*1df0*/  VIADD R3, R3, 0x1 ;  /* 0x0000000103037836 */ /* 0x000fe40000000000 */
[----:B------:R-:W-:Y:S01]  /*1e00*/  UISETP.NE.AND UP0, UPT, UR5, 0x7, UPT ;  /* 0x000000070500788c */ /* 0x000fe2000bf05270 */
[----:B------:R-:W-:Y:S02]  /*1e10*/  VIADD R0, R0, 0xffffffff ;  /* 0xffffffff00007836 */ /* 0x000fe40000000000 */
[C---:B------:R-:W-:Y:S01]  /*1e20*/  ISETP.NE.AND P1, PT, R3.reuse, 0x7, PT ;  /* 0x000000070300780c */ /* 0x040fe20003f25270 */
[----:B------:R-:W-:Y:S02]  /*1e30*/  USEL UR6, URZ, 0x1, UP0 ;  /* 0x000000013f067887 */ /* 0x000fe40008000000 */
[----:B------:R-:W-:Y:S01]  /*1e40*/  USEL UR5, UR5, URZ, UP0 ;  /* 0x0000003f05057287 */ /* 0x000fe20008000000 */
[----:B------:R-:W-:-:S03]  /*1e50*/  SEL R3, R3, RZ, P1 ;  /* 0x000000ff03037207 */ /* 0x000fc60000800000 */
[----:B------:R-:W-:Y:S01]  /*1e60*/  LOP3.LUT R7, R7, UR6, RZ, 0x3c, !PT ;  /* 0x0000000607077c12 */ /* 0x000fe2000f8e3cff */
[----:B------:R-:W-:Y:S07]  /*1e70*/  @P2 BRA `(.L_x_29) ;  /* 0xfffffff800f82947 */ /* 0x000fee000383ffff */
.L_x_22:
[----:B01----:R-:W0:Y:S02]  /*1e80*/  LDC R0, c[0x0][0x28c] ;  /* 0x0000a300ff007b82 */ /* 0x003e240000000800 */
[----:B0-----:R-:W-:-:S13]  /*1e90*/  ISETP.GE.AND P1, PT, R0, 0x1, PT ;  /* 0x000000010000780c */ /* 0x001fda0003f26270 */
[----:B------:R-:W-:Y:S05]  /*1ea0*/  @!P1 BRA `(.L_x_30) ;  /* 0x0000000000509947 */ /* 0x000fea0003800000 */
[----:B------:R-:W-:Y:S05]  /*1eb0*/  @!P0 BRA `(.L_x_31) ;  /* 0x0000000000048947 */ /* 0x000fea0003800000 */
[----:B------:R-:W-:Y:S01]  /*1ec0*/  BPT.TRAP 0x1 ;  /* 0x000000040000795c */ /* 0x000fe20000300000 */
.L_x_31:
[----:B------:R-:W-:Y:S01]  /*1ed0*/  ISETP.NE.AND P1, PT, R102, RZ, PT ;  /* 0x000000ff6600720c */ /* 0x000fe20003f25270 */
[----:B------:R-:W-:Y:S01]  /*1ee0*/  BSSY B0, `(.L_x_32) ;  /* 0x000000e000007945 */ /* 0x000fe20003800000 */
[----:B------:R-:W-:-:S11]  /*1ef0*/  ISETP.GT.U32.AND P0, PT, R18, 0x1, PT ;  /* 0x000000011200780c */ /* 0x000fd60003f04070 */
[----:B------:R-:W-:Y:S05]  /*1f00*/  @!P1 BRA `(.L_x_33) ;  /* 0x00000000002c9947 */ /* 0x000fea0003800000 */
[----:B------:R-:W-:-:S04]  /*1f10*/  UIADD3 UR6, UR44, UR42, URZ ;  /* 0x0000002a2c067290 */ /* 0x000fc8000fffe03f */
[----:B------:R-:W-:-:S04]  /*1f20*/  UIMAD.WIDE.U32 UR4, UR6, 0x24924925, URZ ;  /* 0x24924925060478a5 */ /* 0x000fc8000f8e003f */
[----:B------:R-:W-:-:S04]  /*1f30*/  UIADD3 UR4, UR6, -UR5, URZ ;  /* 0x8000000506047290 */ /* 0x000fc8000fffe03f */
[----:B------:R-:W-:-:S04]  /*1f40*/  ULEA.HI UR4, UR4, UR5, URZ, 0x1f ;  /* 0x0000000504047291 */ /* 0x000fc8000f8ff83f */
[----:B------:R-:W-:-:S04]  /*1f50*/  USHF.R.U32.HI UR4, URZ, 0x2, UR4 ;  /* 0x000000023f047899 */ /* 0x000fc80008011604 */
[----:B------:R-:W-:-:S06]  /*1f60*/  UIMAD UR4, UR4, -0x7, UR6 ;  /* 0xfffffff9040478a4 */ /* 0x000fcc000f8e0206 */
[----:B------:R-:W-:-:S04]  /*1f70*/  IMAD.U32 R3, RZ, RZ, UR4 ;  /* 0x00000004ff037e24 */ /* 0x000fc8000f8e00ff */
[----:B------:R-:W-:-:S04]  /*1f80*/  IMAD R0, R3, 0x8, R6 ;  /* 0x0000000803007824 */ /* 0x000fc800078e0206 */
[----:B------:R-:W-:-:S05]  /*1f90*/  VIADD R0, R0, 0x38 ;  /* 0x0000003800007836 */ /* 0x000fca0000000000 */
[----:B------:R-:W-:-:S04]  /*1fa0*/  PRMT R0, R19, 0x654, R0 ;  /* 0x0000065413007816 */ /* 0x000fc80000000000 */
[----:B------:R0:W-:Y:S03]  /*1fb0*/  SYNCS.ARRIVE.TRANS64.RED.A1T0 RZ, [R0+URZ], RZ ;  /* 0x000000ff00ff79a7 */ /* 0x0001e6000810043f */
.L_x_33:
[----:B------:R-:W-:Y:S05]  /*1fc0*/  BSYNC B0 ;  /* 0x0000000000007941 */ /* 0x000fea0003800000 */
.L_x_32:
[----:B------:R-:W-:Y:S05]  /*1fd0*/  @P0 BRA `(.L_x_30) ;  /* 0x0000000000040947 */ /* 0x000fea0003800000 */
[----:B------:R-:W-:Y:S01]  /*1fe0*/  BPT.TRAP 0x1 ;  /* 0x000000040000795c */ /* 0x000fe20000300000 */
.L_x_30:
[----:B------:R-:W-:Y:S01]  /*1ff0*/  UISETP.GE.U32.AND UP1, UPT, UR43, 0x7, UPT ;  /* 0x000000072b00788c */ /* 0x000fe2000bf26070 */
[----:B------:R-:W-:Y:S01]  /*2000*/  IMAD.SHL.U32 R3, R100, 0x80, RZ ;  /* 0x0000008064037824 */ /* 0x000fe200078e00ff */
[----:B------:R-:W-:Y:S01]  /*2010*/  UIADD3 UR42, UR43, UR42, URZ ;  /* 0x0000002a2b2a7290 */ /* 0x000fe2000fffe03f */
[----:B------:R-:W-:Y:S01]  /*2020*/  SHF.R.S32.HI R13, RZ, 0x1f, R99 ;  /* 0x0000001fff0d7819 */ /* 0x000fe20000011463 */
[----:B------:R-:W-:Y:S01]  /*2030*/  ULDC UR10, c[0x0][0x288] ;  /* 0x0000a200000a7ab9 */ /* 0x000fe20000000800 */
[----:B------:R-:W-:Y:S01]  /*2040*/  IMAD.SHL.U32 R7, R101, 0x80, RZ ;  /* 0x0000008065077824 */ /* 0x000fe200078e00ff */
[C---:B------:R-:W-:Y:S01]  /*2050*/  LOP3.LUT R8, R3.reuse, 0x6, R94, 0xf8, !PT ;  /* 0x0000000603087812 */ /* 0x040fe200078ef85e */
[----:B------:R-:W-:Y:S01]  /*2060*/  UISETP.GT.U32.AND UP0, UPT, UR42, 0x6, UPT ;  /* 0x000000062a00788c */ /* 0x000fe2000bf04070 */
[----:B------:R-:W-:Y:S01]  /*2070*/  ISETP.GE.AND P0, PT, R3, UR10, PT ;  /* 0x0000000a03007c0c */ /* 0x000fe2000bf06270 */
[----:B------:R-:W-:Y:S01]  /*2080*/  ULDC.64 UR6, c[0x0][0x5d0] ;  /* 0x0001740000067ab9 */ /* 0x000fe20000000a00 */
[----:B------:R-:W-:Y:S01]  /*2090*/  ULDC UR11, c[0x0][0x284] ;  /* 0x0000a100000b7ab9 */ /* 0x000fe20000000800 */
[----:B------:R-:W-:Y:S01]  /*20a0*/  @UP1 UIMAD.WIDE.U32 UR4, UR42, 0x24924925, URZ ;  /* 0x249249252a0418a5 */ /* 0x000fe2000f8e003f */
[----:B------:R-:W-:Y:S01]  /*20b0*/  SHF.R.S32.HI R9, RZ, 0x1f, R8 ;  /* 0x0000001fff097819 */ /* 0x000fe20000011408 */
[----:B0-----:R-:W-:Y:S01]  /*20c0*/  IMAD R0, R13, UR6, RZ ;  /* 0x000000060d007c24 */ /* 0x001fe2000f8e02ff */
[----:B------:R-:W-:Y:S01]  /*20d0*/  UISETP.LT.U32.AND UP0, UPT, UR43, 0x7, UP0 ;  /* 0x000000072b00788c */ /* 0x000fe20008701070 */
[----:B------:R-:W-:Y:S01]  /*20e0*/  ISETP.GE.OR P0, PT, R7, UR11, P0 ;  /* 0x0000000b07007c0c */ /* 0x000fe20008706670 */
[----:B------:R-:W-:Y:S01]  /*20f0*/  @UP1 UIADD3 UR4, UR42, -UR5, URZ ;  /* 0x800000052a041290 */ /* 0x000fe2000fffe03f */
[C---:B------:R-:W-:Y:S01]  /*2100*/  IMAD R11, R99.reuse, UR7, R0 ;  /* 0x00000007630b7c24 */ /* 0x040fe2000f8e0200 */
[----:B------:R-:W-:Y:S01]  /*2110*/  ULDC.64 UR8, c[0x0][0x5c8] ;  /* 0x0001720000087ab9 */ /* 0x000fe20000000a00 */
[----:B------:R-:W-:Y:S01]  /*2120*/  IMAD.WIDE.U32 R4, R99, UR6, R8 ;  /* 0x0000000663047c25 */ /* 0x000fe2000f8e0008 */
[----:B------:R-:W-:-:S02]  /*2130*/  USEL UR6, URZ, 0x1, !UP0 ;  /* 0x000000013f067887 */ /* 0x000fc4000c000000 */
[----:B------:R-:W-:Y:S01]  /*2140*/  @UP1 ULEA.HI UR4, UR4, UR5, URZ, 0x1f ;  /* 0x0000000504041291 */ /* 0x000fe2000f8ff83f */
[----:B------:R-:W-:Y:S01]  /*2150*/  IMAD.WIDE R100, R101, 0x80, R22 ;  /* 0x0000008065647825 */ /* 0x000fe200078e0216 */
[----:B------:R-:W-:Y:S02]  /*2160*/  ULOP3.LUT UR40, UR40, UR6, URZ, 0x3c, !UPT ;  /* 0x0000000628287292 */ /* 0x000fe4000f8e3c3f */
[----:B------:R-:W-:Y:S01]  /*2170*/  @UP1 USHF.R.U32.HI UR4, URZ, 0x2, UR4 ;  /* 0x000000023f041899 */ /* 0x000fe20008011604 */
[----:B------:R-:W-:Y:S02]  /*2180*/  IMAD.IADD R5, R5, 0x1, R11 ;  /* 0x0000000105057824 */ /* 0x000fe400078e020b */
[----:B------:R-:W-:Y:S01]  /*2190*/  IMAD R11, R101, UR8, RZ ;  /* 0x00000008650b7c24 */ /* 0x000fe2000f8e02ff */
[----:B------:R-:W-:Y:S01]  /*21a0*/  @UP1 ULOP3.LUT UR40, UR40, 0x1, UR4, 0x78, !UPT ;  /* 0x0000000128281892 */ /* 0x000fe2000f8e7804 */
[----:B------:R-:W-:-:S04]  /*21b0*/  IMAD.WIDE.U32 R104, R100, UR8, R4 ;  /* 0x0000000864687c25 */ /* 0x000fc8000f8e0004 */
[----:B------:R-:W-:Y:S02]  /*21c0*/  IMAD R11, R100, UR9, R11 ;  /* 0x00000009640b7c24 */ /* 0x000fe4000f8e020b */
[----:B------:R-:W-:Y:S01]  /*21d0*/  IMAD.MOV.U32 R0, RZ, RZ, -0x1 ;  /* 0xffffffffff007424 */ /* 0x000fe200078e00ff */
[----:B------:R-:W-:Y:S06]  /*21e0*/  @P0 BRA `(.L_x_34) ;  /* 0x0000004000040947 */ /* 0x000fec0003800000 */
[----:B-----5:R-:W-:Y:S01]  /*21f0*/  FSETP.NEU.AND P1, PT, R89, RZ, PT ;  /* 0x000000ff5900720b */ /* 0x020fe20003f2d000 */
[----:B------:R-:W-:Y:S01]  /*2200*/  IMAD.IADD R4, R93, 0x1, -R3 ;  /* 0x000000015d047824 */ /* 0x000fe200078e0a03 */
[----:B------:R-:W-:Y:S01]  /*2210*/  BSSY B0, `(.L_x_34) ;  /* 0x00003fe000007945 */ /* 0x000fe20003800000 */
[----:B------:R-:W-:Y:S02]  /*2220*/  IMAD.IADD R3, R98, 0x1, -R7 ;  /* 0x0000000162037824 */ /* 0x000fe400078e0a07 */
[----:B------:R-:W-:Y:S01]  /*2230*/  IMAD.IADD R115, R105, 0x1, R11 ;  /* 0x0000000169737824 */ /* 0x000fe200078e020b */
[----:B------:R-:W-:-:S04]  /*2240*/  ISETP.GT.AND P0, PT, R4, RZ, PT ;  /* 0x000000ff0400720c */ /* 0x000fc80003f04270 */
[----:B------:R-:W-:-:S03]  /*2250*/  ISETP.GT.AND P3, PT, R3, RZ, P0 ;  /* 0x000000ff0300720c */ /* 0x000fc60000764270 */
[----:B------:R-:W-:Y:S10]  /*2260*/  @!P1 BRA `(.L_x_35) ;  /* 0x0000002c00289947 */ /* 0x000ff40003800000 */
[----:B------:R-:W0:Y:S01]  /*2270*/  LDC.64 R108, c[0x0][0x5b8] ;  /* 0x00016e00ff6c7b82 */ /* 0x000e220000000a00 */
[----:B------:R-:W-:-:S07]  /*2280*/  ULDC.64 UR4, c[0x0][0x5c0] ;  /* 0x0001700000047ab9 */ /* 0x000fce0000000a00 */
[----:B------:R-:W1:Y:S08]  /*2290*/  LDC.64 R110, c[0x0][0x5b0] ;  /* 0x00016c00ff6e7b82 */ /* 0x000e700000000a00 */
[----:B------:R-:W2:Y:S01]  /*22a0*/  LDC.64 R112, c[0x0][0x5a8] ;  /* 0x00016a00ff707b82 */ /* 0x000ea20000000a00 */
[-C--:B0-----:R-:W-:Y:S02]  /*22b0*/  IMAD R6, R13, R108.reuse, RZ ;  /* 0x0000006c0d067224 */ /* 0x081fe400078e02ff */
[----:B------:R-:W-:-:S04]  /*22c0*/  IMAD.WIDE.U32 R106, R99, R108, R8 ;  /* 0x0000006c636a7225 */ /* 0x000fc800078e0008 */
[----:B------:R-:W-:Y:S02]  /*22d0*/  IMAD R105, R99, R109, R6 ;  /* 0x0000006d63697224 */ /* 0x000fe400078e0206 */
[-C--:B-1----:R-:W-:Y:S02]  /*22e0*/  IMAD R5, R101, R110.reuse, RZ ;  /* 0x0000006e65057224 */ /* 0x082fe400078e02ff */
[----:B------:R-:W-:Y:S02]  /*22f0*/  IMAD.IADD R13, R107, 0x1, R105 ;  /* 0x000000016b0d7824 */ /* 0x000fe400078e0269 */
[----:B------:R-:W-:Y:S02]  /*2300*/  IMAD.MOV.U32 R12, RZ, RZ, R106 ;  /* 0x000000ffff0c7224 */ /* 0x000fe400078e006a */
[C---:B------:R-:W-:Y:S02]  /*2310*/  IMAD R109, R100.reuse, R111, R5 ;  /* 0x0000006f646d7224 */ /* 0x040fe400078e0205 */
[----:B------:R-:W-:-:S04]  /*2320*/  IMAD.WIDE.U32 R6, R100, R110, R12 ;  /* 0x0000006e64067225 */ /* 0x000fc800078e000c */
[----:B------:R-:W-:Y:S01]  /*2330*/  IMAD.IADD R5, R7, 0x1, R109 ;  /* 0x0000000107057824 */ /* 0x000fe200078e026d */
[----:B--2---:R-:W-:-:S04]  /*2340*/  LEA R14, P1, R6, R112, 0x1 ;  /* 0x00000070060e7211 */ /* 0x004fc800078208ff */
[----:B------:R-:W-:-:S05]  /*2350*/  LEA.HI.X R15, R6, R113, R5, 0x1, P1 ;  /* 0x00000071060f7211 */ /* 0x000fca00008f0c05 */
[----:B------:R0:W2:Y:S01]  /*2360*/  @P3 LDG.E.LTC128B.U16 R5, desc[UR36][R14.64] ;  /* 0x000000240e053981 */ /* 0x0000a2000c1e1520 */
[----:B------:R-:W-:Y:S01]  /*2370*/  IMAD.WIDE.U32 R6, R100, R110, R8 ;  /* 0x0000006e64067225 */ /* 0x000fe200078e0008 */
[----:B------:R-:W-:Y:S03]  /*2380*/  BSSY B1, `(.L_x_36) ;  /* 0x0000013000017945 */ /* 0x000fe60003800000 */
[----:B------:R-:W-:Y:S02]  /*2390*/  IMAD.IADD R7, R109, 0x1, R7 ;  /* 0x000000016d077824 */ /* 0x000fe400078e0207 */
[----:B------:R-:W-:Y:S01]  /*23a0*/  IMAD.WIDE.U32 R20, R99, R108, R6 ;  /* 0x0000006c63147225 */ /* 0x000fe200078e0006 */
[----:B0-----:R-:W-:-:S03]  /*23b0*/  SHF.L.U64.HI R15, R110, 0x3, R111 ;  /* 0x000000036e0f7819 */ /* 0x001fc6000001026f */
[----:B------:R-:W-:Y:S01]  /*23c0*/  IMAD.IADD R7, R105, 0x1, R21 ;  /* 0x0000000169077824 */ /* 0x000fe200078e0215 */
[----:B------:R-:W-:Y:S01]  /*23d0*/  LEA R6, P4, R20, R112, 0x1 ;  /* 0x0000007014067211 */ /* 0x000fe200078808ff */
[----:B------:R-:W-:-:S03]  /*23e0*/  IMAD.SHL.U32 R14, R110, 0x8, RZ ;  /* 0x000000086e0e7824 */ /* 0x000fc600078e00ff */
[----:B------:R-:W-:Y:S01]  /*23f0*/  LEA.HI.X R7, R20, R113, R7, 0x1, P4 ;  /* 0x0000007114077211 */ /* 0x000fe200020f0c07 */
[----:B--2---:R-:W-:-:S05]  /*2400*/  HADD2.F32 R10, -RZ, R5.H0_H0 ;  /* 0x20000005ff0a7230 */ /* 0x004fca0000004100 */
[----:B------:R-:W-:Y:S01]  /*2410*/  FMUL R11, R10, R89 ;  /* 0x000000590a0b7220 */ /* 0x000fe20000400000 */
[----:B------:R-:W-:-:S03]  /*2420*/  LEA R10, P1, R104, UR4, 0x1 ;  /* 0x00000004680a7c11 */ /* 0x000fc6000f8208ff */
[----:B------:R-:W-:Y:S01]  /*2430*/  FFMA R24, R24, R88, R11 ;  /* 0x0000005818187223 */ /* 0x000fe2000000000b */
[----:B------:R-:W-:Y:S02]  /*2440*/  LEA.HI.X R11, R104, UR5, R115, 0x1, P1 ;  /* 0x00000005680b7c11 */ /* 0x000fe400088f0c73 */
[----:B------:R-:W-:Y:S02]  /*2450*/  ISETP.GT.AND P1, PT, R4, 0x1, PT ;  /* 0x000000010400780c */ /* 0x000fe40003f24270 */
[----:B------:R-:W-:Y:S02]  /*2460*/  F2FP.F16.F32.PACK_AB R24, RZ, R24 ;  /* 0x00000018ff18723e */ /* 0x000fe400000000ff */
[----:B------:R-:W-:-:S03]  /*2470*/  ISETP.GT.AND P2, PT, R3, RZ, P1 ;  /* 0x000000ff0300720c */ /* 0x000fc60000f44270 */
[----:B------:R0:W-:Y:S10]  /*2480*/  @P3 STG.E.U16 desc[UR36][R10.64], R24 ;  /* 0x000000180a003986 */ /* 0x0001f4000c101524 */
[----:B------:R-:W-:Y:S05]  /*2490*/  @!P2 BRA `(.L_x_37) ;  /* 0x000000000004a947 */ /* 0x000fea0003800000 */
[----:B------:R1:W5:Y:S02]  /*24a0*/  LDG.E.LTC128B.U16 R5, desc[UR36][R6.64+0x2] ;  /* 0x0000022406057981 */ /* 0x000364000c1e1520 */
.L_x_37:
[----:B------:R-:W-:Y:S05]  /*24b0*/  BSYNC B1 ;  /* 0x0000000000017941 */ /* 0x000fea0003800000 */
.L_x_36:
[----:B-----5:R-:W-:Y:S01]  /*24c0*/  HADD2.F32 R12, -RZ, R5.H0_H0 ;  /* 0x20000005ff0c7230 */ /* 0x020fe20000004100 */
[----:B------:R-:W-:Y:S01]  /*24d0*/  ISETP.GT.AND P0, PT, R3, 0x8, P0 ;  /* 0x000000080300780c */ /* 0x000fe20000704270 */
[----:B------:R-:W-:Y:S01]  /*24e0*/  IMAD.WIDE.U32 R20, R100, R110, R14 ;  /* 0x0000006e64147225 */ /* 0x000fe200078e000e */
[----:B0-----:R-:W-:-:S03]  /*24f0*/  PRMT R24, R5, 0x7610, R24 ;  /* 0x0000761005187816 */ /* 0x001fc60000000018 */
[----:B------:R-:W-:Y:S01]  /*2500*/  FMUL R12, R12, R89 ;  /* 0x000000590c0c7220 */ /* 0x000fe20000400000 */
[----:B------:R-:W-:Y:S01]  /*2510*/  IMAD.IADD R109, R109, 0x1, R21 ;  /* 0x000000016d6d7824 */ /* 0x000fe200078e0215 */
[----:B------:R-:W-:Y:S02]  /*2520*/  IADD3 R106, P3, R106, R20, RZ ;  /* 0x000000146a6a7210 */ /* 0x000fe40007f7e0ff */
[----:B------:R-:W-:-:S03]  /*2530*/  FFMA R12, R25, R88, R12 ;  /* 0x00000058190c7223 */ /* 0x000fc6000000000c */
[----:B------:R-:W-:Y:S01]  /*2540*/  IMAD.X R13, R109, 0x1, R13, P3 ;  /* 0x000000016d0d7824 */ /* 0x000fe200018e060d */
[C---:B------:R-:W-:Y:S02]  /*2550*/  LEA R14, P3, R106.reuse, R112, 0x1 ;  /* 0x000000706a0e7211 */ /* 0x040fe400078608ff */
[----:B------:R-:W-:Y:S02]  /*2560*/  F2FP.F16.F32.PACK_AB R12, RZ, R12 ;  /* 0x0000000cff0c723e */ /* 0x000fe400000000ff */
[----:B------:R-:W-:Y:S02]  /*2570*/  LEA.HI.X R15, R106, R113, R13, 0x1, P3 ;  /* 0x000000716a0f7211 */ /* 0x000fe400018f0c0d */
[----:B------:R-:W-:-:S05]  /*2580*/  PRMT R21, R12, 0x7610, R21 ;  /* 0x000076100c157816 */ /* 0x000fca0000000015 */
[----:B------:R0:W-:Y:S04]  /*2590*/  @P2 STG.E.U16 desc[UR36][R10.64+0x2], R21 ;  /* 0x000002150a002986 */ /* 0x0001e8000c101524 */
[----:B------:R-:W2:Y:S01]  /*25a0*/  @P0 LDG.E.LTC128B.U16 R24, desc[UR36][R14.64] ;  /* 0x000000240e180981 */ /* 0x000ea2000c1e1520 */
[----:B------:R-:W-:Y:S01]  /*25b0*/  IADD3 R20, P2, R8, R20, RZ ;  /* 0x0000001408147210 */ /* 0x000fe20007f5e0ff */
[----:B------:R-:W-:Y:S01]  /*25c0*/  BSSY B1, `(.L_x_38) ;  /* 0x0000011000017945 */ /* 0x000fe20003800000 */
[C---:B------:R-:W-:Y:S02]  /*25d0*/  SHF.L.U64.HI R13, R90.reuse, 0x1, R91 ;  /* 0x000000015a0d7819 */ /* 0x040fe4000001025b */
[----:B------:R-:W-:Y:S01]  /*25e0*/  ISETP.GT.AND P1, PT, R3, 0x8, P1 ;  /* 0x000000080300780c */ /* 0x000fe20000f24270 */
[----:B0-----:R-:W-:Y:S01]  /*25f0*/  IMAD.X R21, R9, 0x1, R109, P2 ;  /* 0x0000000109157824 */ /* 0x001fe200010e066d */
[----:B------:R-:W-:Y:S01]  /*2600*/  LEA R12, P2, R90, R10, 0x1 ;  /* 0x0000000a5a0c7211 */ /* 0x000fe200078408ff */
[----:B------:R-:W-:-:S04]  /*2610*/  IMAD.WIDE.U32 R20, R99, R108, R20 ;  /* 0x0000006c63147225 */ /* 0x000fc800078e0014 */
[----:B------:R-:W-:Y:S02]  /*2620*/  IMAD.X R13, R13, 0x1, R11, P2 ;  /* 0x000000010d0d7824 */ /* 0x000fe400010e060b */
[----:B------:R-:W-:Y:S02]  /*2630*/  IMAD.IADD R9, R105, 0x1, R21 ;  /* 0x0000000169097824 */ /* 0x000fe400078e0215 */
[----:B--2---:R-:W-:-:S05]  /*2640*/  HADD2.F32 R8, -RZ, R24.H0_H0 ;  /* 0x20000018ff087230 */ /* 0x004fca0000004100 */
[----:B------:R-:W-:Y:S01]  /*2650*/  FMUL R5, R8, R89 ;  /* 0x0000005908057220 */ /* 0x000fe20000400000 */
[----:B------:R-:W-:-:S03]  /*2660*/  LEA R8, P3, R20, R112, 0x1 ;  /* 0x0000007014087211 */ /* 0x000fc600078608ff */
[----:B------:R-:W-:Y:S01]  /*2670*/  FFMA R5, R26, R88, R5 ;  /* 0x000000581a057223 */ /* 0x000fe20000000005 */
[----:B------:R-:W-:-:S04]  /*2680*/  LEA.HI.X R9, R20, R113, R9, 0x1, P3 ;  /* 0x0000007114097211 */ /* 0x000fc800018f0c09 */
[----:B------:R-:W-:-:S05]  /*2690*/  F2FP.F16.F32.PACK_AB R5, RZ, R5 ;  /* 0x00000005ff05723e */ /* 0x000fca00000000ff */
[----:B------:R0:W-:Y:S01]  /*26a0*/  @P0 STG.E.U16 desc[UR36][R12.64], R5 ;  /* 0x000000050c000986 */ /* 0x0001e2000c101524 */
[----:B------:R-:W-:Y:S05]  /*26b0*/  @!P1 BRA `(.L_x_39) ;  /* 0x0000000000049947 */ /* 0x000fea0003800000 */
[----:B------:R2:W5:Y:S02]  /*26c0*/  LDG.E.LTC128B.U16 R24, desc[UR36][R8.64+0x2] ;  /* 0x0000022408187981 */ /* 0x000564000c1e1520 */
.L_x_39:
[----:B------:R-:W-:Y:S05]  /*26d0*/  BSYNC B1 ;  /* 0x0000000000017941 */ /* 0x000fea0003800000 */
.L_x_38:
[----:B-----5:R-:W-:Y:S01]  /*26e0*/  HADD2.F32 R14, -RZ, R24.H0_H0 ;  /* 0x20000018ff0e7230 */ /* 0x020fe20000004100 */
[----:B------:R-:W-:Y:S01]  /*26f0*/  ISETP.GT.AND P0, PT, R4, 0x8, PT ;  /* 0x000000080400780c */ /* 0x000fe20003f04270 */
[----:B------:R-:W-:Y:S03]  /*2700*/  BSSY B1, `(.L_x_40) ;  /* 0x0000008000017945 */ /* 0x000fe60003800000 */
[----:B------:R-:W-:Y:S01]  /*2710*/  FMUL R14, R14, R89 ;  /* 0x000000590e0e7220 */ /* 0x000fe20000400000 */
[----:B------:R-:W-:-:S03]  /*2720*/  ISETP.GT.AND P2, PT, R3, RZ, P0 ;  /* 0x000000ff0300720c */ /* 0x000fc60000744270 */
[----:B------:R-:W-:-:S05]  /*2730*/  FFMA R14, R27, R88, R14 ;  /* 0x000000581b0e7223 */ /* 0x000fca000000000e */
[----:B------:R-:W-:-:S05]  /*2740*/  F2FP.F16.F32.PACK_AB R14, RZ, R14 ;  /* 0x0000000eff0e723e */ /* 0x000fca00000000ff */
[----:B------:R3:W-:Y:S01]  /*2750*/  @P1 STG.E.U16 desc[UR36][R12.64+0x2], R14 ;  /* 0x0000020e0c001986 */ /* 0x0007e2000c101524 */
[----:B------:R-:W-:Y:S05]  /*2760*/  @!P2 BRA `(.L_x_41) ;  /* 0x000000000004a947 */ /* 0x000fea0003800000 */
[----:B------:R4:W5:Y:S02]  /*2770*/  LDG.E.LTC128B.U16 R24, desc[UR36][R6.64+0x10] ;  /* 0x0000102406187981 */ /* 0x000964000c1e1520 */
.L_x_41:
[----:B------:R-:W-:Y:S05]  /*2780*/  BSYNC B1 ;  /* 0x0000000000017941 */ /* 0x000fea0003800000 */
.L_x_40:
[----:B---3-5:R-:W-:Y:S01]  /*2790*/  HADD2.F32 R14, -RZ, R24.H0_H0 ;  /* 0x20000018ff0e7230 */ /* 0x028fe20000004100 */
[----:B------:R-:W-:Y:S01]  /*27a0*/  ISETP.GT.AND P1, PT, R4, 0x9, PT ;  /* 0x000000090400780c */ /* 0x000fe20003f24270 */
[----:B------:R-:W-:Y:S03]  /*27b0*/  BSSY B1, `(.L_x_42) ;  /* 0x0000008000017945 */ /* 0x000fe60003800000 */
[----:B0-----:R-:W-:Y:S01]  /*27c0*/  FMUL R5, R14, R89 ;  /* 0x000000590e057220 */ /* 0x001fe20000400000 */
[----:B------:R-:W-:-:S03]  /*27d0*/  ISETP.GT.AND P3, PT, R3, RZ, P1 ;  /* 0x000000ff0300720c */ /* 0x000fc60000f64270 */
[----:B------:R-:W-:-:S05]  /*27e0*/  FFMA R5, R28, R88, R5 ;  /* 0x000000581c057223 */ /* 0x000fca0000000005 */
[----:B------:R-:W-:-:S05]  /*27f0*/  F2FP.F16.F32.PACK_AB R5, RZ, R5 ;  /* 0x00000005ff05723e */ /* 0x000fca00000000ff */
[----:B------:R0:W-:Y:S01]  /*2800*/  @P2 STG.E.U16 desc[UR36][R10.64+0x10], R5 ;  /* 0x000010050a002986 */ /* 0x0001e2000c101524 */
[----:B------:R-:W-:Y:S05]  /*2810*/  @!P3 BRA `(.L_x_43) ;  /* 0x000000000004b947 */ /* 0x000fea0003800000 */
[----:B------:R3:W5:Y:S02]  /*2820*/  LDG.E.LTC128B.U16 R24, desc[UR36][R6.64+0x12] ;  /* 0x0000122406187981 */ /* 0x000764000c1e1520 */
.L_x_43:
[----:B------:R-:W-:Y:S05]  /*2830*/  BSYNC B1 ;  /* 0x0000000000017941 */ /* 0x000fea0003800000 */
.L_x_42:
[----:B-----5:R-:W-:Y:S01]  /*2840*/  HADD2.F32 R14, -RZ, R24.H0_H0 ;  /* 0x20000018ff0e7230 */ /* 0x020fe20000004100 */
[----:B------:R-:W-:Y:S01]  /*2850*/  ISETP.GT.AND P0, PT, R3, 0x8, P0 ;  /* 0x000000080300780c */ /* 0x000fe20000704270 */
[----:B------:R-:W-:Y:S03]  /*2860*/  BSSY B1, `(.L_x_44) ;  /* 0x0000007000017945 */ /* 0x000fe60003800000 */
[----:B------:R-:W-:-:S04]  /*2870*/  FMUL R14, R14, R89 ;  /* 0x000000590e0e7220 */ /* 0x000fc80000400000 */
[----:B------:R-:W-:-:S05]  /*2880*/  FFMA R14, R29, R88, R14 ;  /* 0x000000581d0e7223 */ /* 0x000fca000000000e */
[----:B------:R-:W-:-:S05]  /*2890*/  F2FP.F16.F32.PACK_AB R14, RZ, R14 ;  /* 0x0000000eff0e723e */ /* 0x000fca00000000ff */
[----:B------:R0:W-:Y:S01]  /*28a0*/  @P3 STG.E.U16 desc[UR36][R10.64+0x12], R14 ;  /* 0x0000120e0a003986 */ /* 0x0001e2000c101524 */
[----:B------:R-:W-:Y:S05]  /*28b0*/  @!P0 BRA `(.L_x_45) ;  /* 0x0000000000048947 */ /* 0x000fea0003800000 */
[----:B------:R0:W5:Y:S02]  /*28c0*/  LDG.E.LTC128B.U16 R24, desc[UR36][R8.64+0x10] ;  /* 0x0000102408187981 */ /* 0x000164000c1e1520 */
.L_x_45:
[----:B------:R-:W-:Y:S05]  /*28d0*/  BSYNC B1 ;  /* 0x0000000000017941 */ /* 0x000fea0003800000 */
.L_x_44:
[----:B0----5:R-:W-:Y:S01]  /*28e0*/  HADD2.F32 R14, -RZ, R24.H0_H0 ;  /* 0x20000018ff0e7230 */ /* 0x021fe20000004100 */
        /* <DEDUP_REMOVED lines=8> */
.L_x_47:
[----:B------:R-:W-:Y:S05]  /*2970*/  BSYNC B1 ;  /* 0x0000000000017941 */ /* 0x000fea0003800000 */
.L_x_46:
        /* <DEDUP_REMOVED lines=10> */
.L_x_49:
[----:B------:R-:W-:Y:S05]  /*2a20*/  BSYNC B1 ;  /* 0x0000000000017941 */ /* 0x000fea0003800000 */
.L_x_48:
[----:B0----5:R-:W-:Y:S01]  /*2a30*/  HADD2.F32 R14, -RZ, R24.H0_H0 ;  /* 0x20000018ff0e7230 */ /* 0x021fe20000004100 */
        /* <DEDUP_REMOVED lines=9> */
.L_x_51:
[----:B------:R-:W-:Y:S05]  /*2ad0*/  BSYNC B1 ;  /* 0x0000000000017941 */ /* 0x000fea0003800000 */
.L_x_50:
        /* <DEDUP_REMOVED lines=9> */
.L_x_53:
[----:B------:R-:W-:Y:S05]  /*2b70*/  BSYNC B1 ;  /* 0x0000000000017941 */ /* 0x000fea0003800000 */
.L_x_52:
        /* <DEDUP_REMOVED lines=9> */
.L_x_55:
[----:B------:R-:W-:Y:S05]  /*2c10*/  BSYNC B1 ;  /* 0x0000000000017941 */ /* 0x000fea0003800000 */
.L_x_54:
        /* <DEDUP_REMOVED lines=10> */
.L_x_57:
[----:B------:R-:W-:Y:S05]  /*2cc0*/  BSYNC B1 ;  /* 0x0000000000017941 */ /* 0x000fea0003800000 */
.L_x_56:
        /* <DEDUP_REMOVED lines=10> */
.L_x_59:
[----:B------:R-:W-:Y:S05]  /*2d70*/  BSYNC B1 ;  /* 0x0000000000017941 */ /* 0x000fea0003800000 */
.L_x_58:
        /* <DEDUP_REMOVED lines=9> */
.L_x_61:
[----:B------:R-:W-:Y:S05]  /*2e10*/  BSYNC B1 ;  /* 0x0000000000017941 */ /* 0x000fea0003800000 */
.L_x_60:
        /* <DEDUP_REMOVED lines=9> */
.L_x_63:
[----:B------:R-:W-:Y:S05]  /*2eb0*/  BSYNC B1 ;  /* 0x0000000000017941 */ /* 0x000fea0003800000 */
.L_x_62:
        /* <DEDUP_REMOVED lines=10> */
.L_x_65:
[----:B------:R-:W-:Y:S05]  /*2f60*/  BSYNC B1 ;  /* 0x0000000000017941 */ /* 0x000fea0003800000 */
.L_x_64:
        /* <DEDUP_REMOVED lines=10> */
.L_x_67:
[----:B------:R-:W-:Y:S05]  /*3010*/  BSYNC B1 ;  /* 0x0000000000017941 */ /* 0x000fea0003800000 */
.L_x_66:
        /* <DEDUP_REMOVED lines=9> */
.L_x_69:
[----:B------:R-:W-:Y:S05]  /*30b0*/  BSYNC B1 ;  /* 0x0000000000017941 */ /* 0x000fea0003800000 */
.L_x_68:
        /* <DEDUP_REMOVED lines=9> */
.L_x_71:
[----:B------:R-:W-:Y:S05]  /*3150*/  BSYNC B1 ;  /* 0x0000000000017941 */ /* 0x000fea0003800000 */
.L_x_70:
        /* <DEDUP_REMOVED lines=10> */
.L_x_73:
[----:B------:R-:W-:Y:S05]  /*3200*/  BSYNC B1 ;  /* 0x0000000000017941 */ /* 0x000fea0003800000 */
.L_x_72:
        /* <DEDUP_REMOVED lines=10> */
.L_x_75:
[----:B------:R-:W-:Y:S05]  /*32b0*/  BSYNC B1 ;  /* 0x0000000000017941 */ /* 0x000fea0003800000 */
.L_x_74:
        /* <DEDUP_REMOVED lines=9> */
.L_x_77:
[----:B------:R-:W-:Y:S05]  /*3350*/  BSYNC B1 ;  /* 0x0000000000017941 */ /* 0x000fea0003800000 */
.L_x_76:
        /* <DEDUP_REMOVED lines=9> */
.L_x_79:
[----:B------:R-:W-:Y:S05]  /*33f0*/  BSYNC B1 ;  /* 0x0000000000017941 */ /* 0x000fea0003800000 */
.L_x_78:
        /* <DEDUP_REMOVED lines=10> */
.L_x_81:
[----:B------:R-:W-:Y:S05]  /*34a0*/  BSYNC B1 ;  /* 0x0000000000017941 */ /* 0x000fea0003800000 */
.L_x_80:
        /* <DEDUP_REMOVED lines=10> */
.L_x_83:
[----:B------:R-:W-:Y:S05]  /*3550*/  BSYNC B1 ;  /* 0x0000000000017941 */ /* 0x000fea0003800000 */
.L_x_82:
        /* <DEDUP_REMOVED lines=9> */
.L_x_85:
[----:B------:R-:W-:Y:S05]  /*35f0*/  BSYNC B1 ;  /* 0x0000000000017941 */ /* 0x000fea0003800000 */
.L_x_84:
        /* <DEDUP_REMOVED lines=9> */
.L_x_87:
[----:B------:R-:W-:Y:S05]  /*3690*/  BSYNC B1 ;  /* 0x0000000000017941 */ /* 0x000fea0003800000 */
.L_x_86:
        /* <DEDUP_REMOVED lines=10> */
.L_x_89:
[----:B------:R-:W-:Y:S05]  /*3740*/  BSYNC B1 ;  /* 0x0000000000017941 */ /* 0x000fea0003800000 */
.L_x_88:
        /* <DEDUP_REMOVED lines=10> */
.L_x_91:
[----:B------:R-:W-:Y:S05]  /*37f0*/  BSYNC B1 ;  /* 0x0000000000017941 */ /* 0x000fea0003800000 */
.L_x_90:
        /* <DEDUP_REMOVED lines=9> */
.L_x_93:
[----:B------:R-:W-:Y:S05]  /*3890*/  BSYNC B1 ;  /* 0x0000000000017941 */ /* 0x000fea0003800000 */
.L_x_92:
        /* <DEDUP_REMOVED lines=9> */
.L_x_95:
[----:B------:R-:W-:Y:S05]  /*3930*/  BSYNC B1 ;  /* 0x0000000000017941 */ /* 0x000fea0003800000 */
.L_x_94:
        /* <DEDUP_REMOVED lines=10> */
.L_x_97:
[----:B------:R-:W-:Y:S05]  /*39e0*/  BSYNC B1 ;  /* 0x0000000000017941 */ /* 0x000fea0003800000 */
.L_x_96:
        /* <DEDUP_REMOVED lines=10> */
.L_x_99:
[----:B------:R-:W-:Y:S05]  /*3a90*/  BSYNC B1 ;  /* 0x0000000000017941 */ /* 0x000fea0003800000 */
.L_x_98:
        /* <DEDUP_REMOVED lines=9> */
.L_x_101:
[----:B------:R-:W-:Y:S05]  /*3b30*/  BSYNC B1 ;  /* 0x0000000000017941 */ /* 0x000fea0003800000 */
.L_x_100:
        /* <DEDUP_REMOVED lines=9> */
.L_x_103:
[----:B------:R-:W-:Y:S05]  /*3bd0*/  BSYNC B1 ;  /* 0x0000000000017941 */ /* 0x000fea0003800000 */
.L_x_102:
        /* <DEDUP_REMOVED lines=10> */
.L_x_105:
[----:B------:R-:W-:Y:S05]  /*3c80*/  BSYNC B1 ;  /* 0x0000000000017941 */ /* 0x000fea0003800000 */
.L_x_104:
        /* <DEDUP_REMOVED lines=10> */
.L_x_107:
[----:B------:R-:W-:Y:S05]  /*3d30*/  BSYNC B1 ;  /* 0x0000000000017941 */ /* 0x000fea0003800000 */
.L_x_106:
        /* <DEDUP_REMOVED lines=9> */
.L_x_109:
[----:B------:R-:W-:Y:S05]  /*3dd0*/  BSYNC B1 ;  /* 0x0000000000017941 */ /* 0x000fea0003800000 */
.L_x_108:
        /* <DEDUP_REMOVED lines=9> */
.L_x_111:
[----:B------:R-:W-:Y:S05]  /*3e70*/  BSYNC B1 ;  /* 0x0000000000017941 */ /* 0x000fea0003800000 */
.L_x_110:
        /* <DEDUP_REMOVED lines=10> */
.L_x_113:
[----:B------:R-:W-:Y:S05]  /*3f20*/  BSYNC B1 ;  /* 0x0000000000017941 */ /* 0x000fea0003800000 */
.L_x_112:
        /* <DEDUP_REMOVED lines=10> */
.L_x_115:
[----:B------:R-:W-:Y:S05]  /*3fd0*/  BSYNC B1 ;  /* 0x0000000000017941 */ /* 0x000fea0003800000 */
.L_x_114:
        /* <DEDUP_REMOVED lines=9> */
.L_x_117:
[----:B------:R-:W-:Y:S05]  /*4070*/  BSYNC B1 ;  /* 0x0000000000017941 */ /* 0x000fea0003800000 */
.L_x_116:
        /* <DEDUP_REMOVED lines=9> */
.L_x_119:
[----:B------:R-:W-:Y:S05]  /*4110*/  BSYNC B1 ;  /* 0x0000000000017941 */ /* 0x000fea0003800000 */
.L_x_118:
        /* <DEDUP_REMOVED lines=10> */
.L_x_121:
[----:B------:R-:W-:Y:S05]  /*41c0*/  BSYNC B1 ;  /* 0x0000000000017941 */ /* 0x000fea0003800000 */
.L_x_120:
        /* <DEDUP_REMOVED lines=10> */
.L_x_123:
[----:B------:R-:W-:Y:S05]  /*4270*/  BSYNC B1 ;  /* 0x0000000000017941 */ /* 0x000fea0003800000 */
.L_x_122:
        /* <DEDUP_REMOVED lines=9> */
.L_x_125:
[----:B------:R-:W-:Y:S05]  /*4310*/  BSYNC B1 ;  /* 0x0000000000017941 */ /* 0x000fea0003800000 */
.L_x_124:
        /* <DEDUP_REMOVED lines=9> */
.L_x_127:
[----:B------:R-:W-:Y:S05]  /*43b0*/  BSYNC B1 ;  /* 0x0000000000017941 */ /* 0x000fea0003800000 */
.L_x_126:
        /* <DEDUP_REMOVED lines=10> */
.L_x_129:
[----:B------:R-:W-:Y:S05]  /*4460*/  BSYNC B1 ;  /* 0x0000000000017941 */ /* 0x000fea0003800000 */
.L_x_128:
        /* <DEDUP_REMOVED lines=10> */
.L_x_131:
[----:B------:R-:W-:Y:S05]  /*4510*/  BSYNC B1 ;  /* 0x0000000000017941 */ /* 0x000fea0003800000 */
.L_x_130:
        /* <DEDUP_REMOVED lines=9> */
.L_x_133:
[----:B------:R-:W-:Y:S05]  /*45b0*/  BSYNC B1 ;  /* 0x0000000000017941 */ /* 0x000fea0003800000 */
.L_x_132:
        /* <DEDUP_REMOVED lines=9> */
.L_x_135:
[----:B------:R-:W-:Y:S05]  /*4650*/  BSYNC B1 ;  /* 0x0000000000017941 */ /* 0x000fea0003800000 */
.L_x_134:
        /* <DEDUP_REMOVED lines=10> */
.L_x_137:
[----:B------:R-:W-:Y:S05]  /*4700*/  BSYNC B1 ;  /* 0x0000000000017941 */ /* 0x000fea0003800000 */
.L_x_136:
        /* <DEDUP_REMOVED lines=10> */
.L_x_139:
[----:B------:R-:W-:Y:S05]  /*47b0*/  BSYNC B1 ;  /* 0x0000000000017941 */ /* 0x000fea0003800000 */
.L_x_138:
        /* <DEDUP_REMOVED lines=9> */
.L_x_141:
[----:B------:R-:W-:Y:S05]  /*4850*/  BSYNC B1 ;  /* 0x0000000000017941 */ /* 0x000fea0003800000 */
.L_x_140:
        /* <DEDUP_REMOVED lines=9> */
.L_x_143:
[----:B------:R-:W-:Y:S05]  /*48f0*/  BSYNC B1 ;  /* 0x0000000000017941 */ /* 0x000fea0003800000 */
.L_x_142:
        /* <DEDUP_REMOVED lines=10> */
.L_x_145:
[----:B------:R-:W-:Y:S05]  /*49a0*/  BSYNC B1 ;  /* 0x0000000000017941 */ /* 0x000fea0003800000 */
.L_x_144:
        /* <DEDUP_REMOVED lines=10> */
.L_x_147:
[----:B------:R-:W-:Y:S05]  /*4a50*/  BSYNC B1 ;  /* 0x0000000000017941 */ /* 0x000fea0003800000 */
.L_x_146:
        /* <DEDUP_REMOVED lines=9> */
.L_x_149:
[----:B------:R-:W-:Y:S05]  /*4af0*/  BSYNC B1 ;  /* 0x0000000000017941 */ /* 0x000fea0003800000 */
.L_x_148:
        /* <DEDUP_REMOVED lines=9> */
.L_x_151:
[----:B------:R-:W-:Y:S05]  /*4b90*/  BSYNC B1 ;  /* 0x0000000000017941 */ /* 0x000fea0003800000 */
.L_x_150:
        /* <DEDUP_REMOVED lines=10> */
.L_x_153:
[----:B------:R-:W-:Y:S05]  /*4c40*/  BSYNC B1 ;  /* 0x0000000000017941 */ /* 0x000fea0003800000 */
.L_x_152:
[----:B0----5:R-:W-:Y:S01]  /*4c50*/  HADD2.F32 R14, -RZ, R24.H0_H0 ;  /* 0x20000018ff0e7230 */ /* 0x021fe20000004100 */
[----:B------:R-:W-:Y:S01]  /*4c60*/  ISETP.GT.AND P1, PT, R4, 0x79, PT ;  /* 0x000000790400780c */ /* 0x000fe20003f24270 */
[----:B------:R-:W-:Y:S01]  /*4c70*/  @P2 IMAD.MOV.U32 R4, RZ, RZ, R10 ;  /* 0x000000ffff042224 */ /* 0x000fe200078e000a */
[----:B------:R-:W-:Y:S02]  /*4c80*/  BSSY B1, `(.L_x_154) ;  /* 0x000000a000017945 */ /* 0x000fe40003800000 */
[----:B------:R-:W-:Y:S01]  /*4c90*/  FMUL R5, R14, R89 ;  /* 0x000000590e057220 */ /* 0x000fe20000400000 */
[----:B------:R-:W-:-:S03]  /*4ca0*/  ISETP.GT.AND P3, PT, R3, RZ, P1 ;  /* 0x000000ff0300720c */ /* 0x000fc60000f64270 */
[----:B------:R-:W-:-:S05]  /*4cb0*/  FFMA R5, R84, R88, R5 ;  /* 0x0000005854057223 */ /* 0x000fca0000000005 */
[----:B------:R-:W-:-:S04]  /*4cc0*/  F2FP.F16.F32.PACK_AB R5, RZ, R5 ;  /* 0x00000005ff05723e */ /* 0x000fc800000000ff */
[----:B------:R-:W-:Y:S01]  /*4cd0*/  PRMT R14, R5, 0x7610, R14 ;  /* 0x00007610050e7816 */ /* 0x000fe2000000000e */
[----:B------:R-:W-:-:S05]  /*4ce0*/  @P2 IMAD.MOV.U32 R5, RZ, RZ, R11 ;  /* 0x000000ffff052224 */ /* 0x000fca00078e000b */
[----:B------:R0:W-:Y:S01]  /*4cf0*/  @P2 STG.E.U16 desc[UR36][R4.64+0xf0], R14 ;  /* 0x0000f00e04002986 */ /* 0x0001e2000c101524 */
[----:B------:R-:W-:Y:S05]  /*4d00*/  @!P3 BRA `(.L_x_155) ;  /* 0x000000000004b947 */ /* 0x000fea0003800000 */
[----:B------:R0:W5:Y:S02]  /*4d10*/  LDG.E.LTC128B.U16 R24, desc[UR36][R6.64+0xf2] ;  /* 0x0000f22406187981 */ /* 0x000164000c1e1520 */
.L_x_155:
[----:B------:R-:W-:Y:S05]  /*4d20*/  BSYNC B1 ;  /* 0x0000000000017941 */ /* 0x000fea0003800000 */
.L_x_154:
        /* <DEDUP_REMOVED lines=9> */
.L_x_157:
[----:B------:R-:W-:Y:S05]  /*4dc0*/  BSYNC B1 ;  /* 0x0000000000017941 */ /* 0x000fea0003800000 */
.L_x_156:
[----:B0----5:R-:W-:Y:S01]  /*4dd0*/  HADD2.F32 R4, -RZ, R24.H0_H0 ;  /* 0x20000018ff047230 */ /* 0x021fe20000004100 */
[----:B------:R-:W-:Y:S01]  /*4de0*/  ISETP.GT.AND P1, PT, R3, 0x8, P1 ;  /* 0x000000080300780c */ /* 0x000fe20000f24270 */
[----:B------:R-:W-:Y:S03]  /*4df0*/  BSSY B1, `(.L_x_158) ;  /* 0x000000a000017945 */ /* 0x000fe60003800000 */
[----:B------:R-:W-:Y:S01]  /*4e00*/  FMUL R5, R4, R89 ;  /* 0x0000005904057220 */ /* 0x000fe20000400000 */
[----:B------:R-:W-:-:S03]  /*4e10*/  @P0 IMAD.MOV.U32 R4, RZ, RZ, R12 ;  /* 0x000000ffff040224 */ /* 0x000fc600078e000c */
[----:B------:R-:W-:-:S05]  /*4e20*/  FFMA R5, R86, R88, R5 ;  /* 0x0000005856057223 */ /* 0x000fca0000000005 */
[----:B------:R-:W-:-:S04]  /*4e30*/  F2FP.F16.F32.PACK_AB R5, RZ, R5 ;  /* 0x00000005ff05723e */ /* 0x000fc800000000ff */
[----:B-1-34-:R-:W-:Y:S01]  /*4e40*/  PRMT R6, R5, 0x7610, R6 ;  /* 0x0000761005067816 */ /* 0x01afe20000000006 */
[----:B------:R-:W-:-:S05]  /*4e50*/  @P0 IMAD.MOV.U32 R5, RZ, RZ, R13 ;  /* 0x000000ffff050224 */ /* 0x000fca00078e000d */
[----:B------:R0:W-:Y:S01]  /*4e60*/  @P0 STG.E.U16 desc[UR36][R4.64+0xf0], R6 ;  /* 0x0000f00604000986 */ /* 0x0001e2000c101524 */
[----:B------:R-:W-:Y:S05]  /*4e70*/  @!P1 BRA `(.L_x_159) ;  /* 0x0000000000049947 */ /* 0x000fea0003800000 */
[----:B------:R1:W5:Y:S02]  /*4e80*/  LDG.E.LTC128B.U16 R24, desc[UR36][R8.64+0xf2] ;  /* 0x0000f22408187981 */ /* 0x000364000c1e1520 */
.L_x_159:
[----:B------:R-:W-:Y:S05]  /*4e90*/  BSYNC B1 ;  /* 0x0000000000017941 */ /* 0x000fea0003800000 */
.L_x_158:
[----:B------:R-:W-:Y:S05]  /*4ea0*/  @!P1 BRA `(.L_x_160) ;  /* 0x0000001000d09947 */ /* 0x000fea0003800000 */
[----:B-----5:R-:W-:-:S05]  /*4eb0*/  HADD2.F32 R24, -RZ, R24.H0_H0 ;  /* 0x20000018ff187230 */ /* 0x020fca0000004100 */
[----:B------:R-:W-:-:S04]  /*4ec0*/  FMUL R24, R24, R89 ;  /* 0x0000005918187220 */ /* 0x000fc80000400000 */
[----:B------:R-:W-:-:S05]  /*4ed0*/  FFMA R24, R87, R88, R24 ;  /* 0x0000005857187223 */ /* 0x000fca0000000018 */
[----:B------:R-:W-:-:S05]  /*4ee0*/  F2FP.F16.F32.PACK_AB R24, RZ, R24 ;  /* 0x00000018ff18723e */ /* 0x000fca00000000ff */
[----:B------:R3:W-:Y:S01]  /*4ef0*/  STG.E.U16 desc[UR36][R12.64+0xf2], R24 ;  /* 0x0000f2180c007986 */ /* 0x0007e2000c101524 */
[----:B------:R-:W-:Y:S05]  /*4f00*/  BRA `(.L_x_160) ;  /* 0x0000001000b87947 */ /* 0x000fea0003800000 */
.L_x_35:
[----:B------:R-:W-:Y:S01]  /*4f10*/  ISETP.GT.AND P2, PT, R4, 0x1, PT ;  /* 0x000000010400780c */ /* 0x000fe20003f44270 */
[----:B------:R-:W-:Y:S01]  /*4f20*/  ULDC.64 UR4, c[0x0][0x5c0] ;  /* 0x0001700000047ab9 */ /* 0x000fe20000000a00 */
[-C--:B------:R-:W-:Y:S01]  /*4f30*/  FMUL R24, R24, R88.reuse ;  /* 0x0000005818187220 */ /* 0x080fe20000400000 */
[-C--:B------:R-:W-:Y:S01]  /*4f40*/  FMUL R25, R25, R88.reuse ;  /* 0x0000005819197220 */ /* 0x080fe20000400000 */
[----:B------:R-:W-:Y:S01]  /*4f50*/  ISETP.GT.AND P1, PT, R3, RZ, P2 ;  /* 0x000000ff0300720c */ /* 0x000fe20001724270 */
[-C--:B------:R-:W-:Y:S01]  /*4f60*/  FMUL R26, R26, R88.reuse ;  /* 0x000000581a1a7220 */ /* 0x080fe20000400000 */
[----:B------:R-:W-:Y:S01]  /*4f70*/  LEA R6, P4, R104, UR4, 0x1 ;  /* 0x0000000468067c11 */ /* 0x000fe2000f8808ff */
[----:B------:R-:W-:Y:S01]  /*4f80*/  FMUL R27, R27, R88 ;  /* 0x000000581b1b7220 */ /* 0x000fe20000400000 */
[----:B------:R-:W-:Y:S01]  /*4f90*/  F2FP.F16.F32.PACK_AB R24, RZ, R24 ;  /* 0x00000018ff18723e */ /* 0x000fe200000000ff */
[-C--:B------:R-:W-:Y:S01]  /*4fa0*/  FMUL R28, R28, R88.reuse ;  /* 0x000000581c1c7220 */ /* 0x080fe20000400000 */
[----:B------:R-:W-:Y:S01]  /*4fb0*/  LEA.HI.X R7, R104, UR5, R115, 0x1, P4 ;  /* 0x0000000568077c11 */ /* 0x000fe2000a0f0c73 */
[-C--:B------:R-:W-:Y:S01]  /*4fc0*/  FMUL R29, R29, R88.reuse ;  /* 0x000000581d1d7220 */ /* 0x080fe20000400000 */
[----:B------:R-:W-:Y:S01]  /*4fd0*/  F2FP.F16.F32.PACK_AB R25, RZ, R25 ;  /* 0x00000019ff19723e */ /* 0x000fe200000000ff */
[-C--:B------:R-:W-:Y:S01]  /*4fe0*/  FMUL R30, R30, R88.reuse ;  /* 0x000000581e1e7220 */ /* 0x080fe20000400000 */
[----:B------:R-:W-:Y:S01]  /*4ff0*/  ISETP.GT.AND P2, PT, R3, 0x8, P2 ;  /* 0x000000080300780c */ /* 0x000fe20001744270 */
[----:B------:R-:W-:Y:S01]  /*5000*/  @P3 STG.E.U16 desc[UR36][R6.64], R24 ;  /* 0x0000001806003986 */ /* 0x000fe2000c101524 */
[C---:B------:R-:W-:Y:S01]  /*5010*/  SHF.L.U64.HI R5, R90.reuse, 0x1, R91 ;  /* 0x000000015a057819 */ /* 0x040fe2000001025b */
[----:B------:R-:W-:Y:S01]  /*5020*/  FMUL R31, R31, R88 ;  /* 0x000000581f1f7220 */ /* 0x000fe20000400000 */
[----:B------:R-:W-:Y:S01]  /*5030*/  LEA R8, P3, R90, R6, 0x1 ;  /* 0x000000065a087211 */ /* 0x000fe200078608ff */
[----:B------:R-:W-:Y:S01]  /*5040*/  @P1 STG.E.U16 desc[UR36][R6.64+0x2], R25 ;  /* 0x0000021906001986 */ /* 0x000fe2000c101524 */
[----:B------:R-:W-:Y:S01]  /*5050*/  ISETP.GT.AND P1, PT, R3, 0x8, P0 ;  /* 0x000000080300780c */ /* 0x000fe20000724270 */
[----:B------:R-:W-:Y:S01]  /*5060*/  FMUL R32, R32, R88 ;  /* 0x0000005820207220 */ /* 0x000fe20000400000 */
[----:B------:R-:W-:Y:S01]  /*5070*/  F2FP.F16.F32.PACK_AB R26, RZ, R26 ;  /* 0x0000001aff1a723e */ /* 0x000fe200000000ff */
[----:B------:R-:W-:Y:S01]  /*5080*/  IMAD.X R9, R5, 0x1, R7, P3 ;  /* 0x0000000105097824 */ /* 0x000fe200018e0607 */
[----:B------:R-:W-:Y:S01]  /*5090*/  F2FP.F16.F32.PACK_AB R27, RZ, R27 ;  /* 0x0000001bff1b723e */ /* 0x000fe200000000ff */
[-C--:B------:R-:W-:Y:S01]  /*50a0*/  FMUL R33, R33, R88.reuse ;  /* 0x0000005821217220 */ /* 0x080fe20000400000 */
[----:B------:R-:W-:Y:S01]  /*50b0*/  ISETP.GT.AND P0, PT, R4, 0x8, PT ;  /* 0x000000080400780c */ /* 0x000fe20003f04270 */
[----:B------:R-:W-:Y:S01]  /*50c0*/  FMUL R34, R34, R88 ;  /* 0x0000005822227220 */ /* 0x000fe20000400000 */
[----:B------:R-:W-:Y:S01]  /*50d0*/  F2FP.F16.F32.PACK_AB R28, RZ, R28 ;  /* 0x0000001cff1c723e */ /* 0x000fe200000000ff */
[-C--:B------:R-:W-:Y:S01]  /*50e0*/  FMUL R35, R35, R88.reuse ;  /* 0x0000005823237220 */ /* 0x080fe20000400000 */
[C---:B------:R-:W-:Y:S01]  /*50f0*/  ISETP.GT.AND P4, PT, R3.reuse, RZ, P0 ;  /* 0x000000ff0300720c */ /* 0x040fe20000784270 */
[-C--:B------:R-:W-:Y:S01]  /*5100*/  FMUL R36, R36, R88.reuse ;  /* 0x0000005824247220 */ /* 0x080fe20000400000 */
[----:B------:R-:W-:Y:S01]  /*5110*/  F2FP.F16.F32.PACK_AB R29, RZ, R29 ;  /* 0x0000001dff1d723e */ /* 0x000fe200000000ff */
[----:B------:R-:W-:Y:S01]  /*5120*/  @P1 STG.E.U16 desc[UR36][R8.64], R26 ;  /* 0x0000001a08001986 */ /* 0x000fe2000c101524 */
[----:B------:R-:W-:Y:S01]  /*5130*/  ISETP.GT.AND P1, PT, R3, 0x8, P0 ;  /* 0x000000080300780c */ /* 0x000fe20000724270 */
[----:B------:R-:W-:Y:S01]  /*5140*/  FMUL R37, R37, R88 ;  /* 0x0000005825257220 */ /* 0x000fe20000400000 */
[----:B------:R-:W-:Y:S01]  /*5150*/  F2FP.F16.F32.PACK_AB R30, RZ, R30 ;  /* 0x0000001eff1e723e */ /* 0x000fe200000000ff */
[----:B------:R-:W-:Y:S01]  /*5160*/  @P2 STG.E.U16 desc[UR36][R8.64+0x2], R27 ;  /* 0x0000021b08002986 */ /* 0x000fe2000c101524 */
[----:B------:R-:W-:Y:S01]  /*5170*/  ISETP.GT.AND P2, PT, R4, 0x9, PT ;  /* 0x000000090400780c */ /* 0x000fe20003f44270 */
[-C--:B------:R-:W-:Y:S01]  /*5180*/  FMUL R38, R38, R88.reuse ;  /* 0x0000005826267220 */ /* 0x080fe20000400000 */
[----:B------:R-:W-:Y:S01]  /*5190*/  F2FP.F16.F32.PACK_AB R31, RZ, R31 ;  /* 0x0000001fff1f723e */ /* 0x000fe200000000ff */
[-C--:B------:R-:W-:Y:S01]  /*51a0*/  FMUL R39, R39, R88.reuse ;  /* 0x0000005827277220 */ /* 0x080fe20000400000 */
[C---:B------:R-:W-:Y:S01]  /*51b0*/  ISETP.GT.AND P3, PT, R3.reuse, RZ, P2 ;  /* 0x000000ff0300720c */ /* 0x040fe20001764270 */
[----:B------:R-:W-:Y:S01]  /*51c0*/  @P4 STG.E.U16 desc[UR36][R6.64+0x10], R28 ;  /* 0x0000101c06004986 */ /* 0x000fe2000c101524 */
[----:B------:R-:W-:Y:S01]  /*51d0*/  ISETP.GT.AND P2, PT, R3, 0x8, P2 ;  /* 0x000000080300780c */ /* 0x000fe20001744270 */
[-C--:B------:R-:W-:Y:S01]  /*51e0*/  FMUL R40, R40, R88.reuse ;  /* 0x0000005828287220 */ /* 0x080fe20000400000 */
[----:B------:R-:W-:Y:S01]  /*51f0*/  ISETP.GT.AND P0, PT, R4, 0x10, PT ;  /* 0x000000100400780c */ /* 0x000fe20003f04270 */
[----:B------:R-:W-:Y:S01]  /*5200*/  FMUL R41, R41, R88 ;  /* 0x0000005829297220 */ /* 0x000fe20000400000 */
[----:B------:R-:W-:Y:S01]  /*5210*/  F2FP.F16.F32.PACK_AB R32, RZ, R32 ;  /* 0x00000020ff20723e */ /* 0x000fe200000000ff */
[-C--:B------:R-:W-:Y:S01]  /*5220*/  FMUL R42, R42, R88.reuse ;  /* 0x000000582a2a7220 */ /* 0x080fe20000400000 */
[----:B------:R-:W-:Y:S01]  /*5230*/  ISETP.GT.AND P4, PT, R3, RZ, P0 ;  /* 0x000000ff0300720c */ /* 0x000fe20000784270 */
[-C--:B------:R-:W-:Y:S01]  /*5240*/  FMUL R43, R43, R88.reuse ;  /* 0x000000582b2b7220 */ /* 0x080fe20000400000 */
[----:B------:R-:W-:Y:S01]  /*5250*/  F2FP.F16.F32.PACK_AB R33, RZ, R33 ;  /* 0x00000021ff21723e */ /* 0x000fe200000000ff */
[----:B------:R-:W-:Y:S01]  /*5260*/  FMUL R44, R44, R88 ;  /* 0x000000582c2c7220 */ /* 0x000fe20000400000 */
[----:B------:R-:W-:Y:S01]  /*5270*/  F2FP.F16.F32.PACK_AB R34, RZ, R34 ;  /* 0x00000022ff22723e */ /* 0x000fe200000000ff */
[----:B------:R-:W-:Y:S01]  /*5280*/  @P3 STG.E.U16 desc[UR36][R6.64+0x12], R29 ;  /* 0x0000121d06003986 */ /* 0x000fe2000c101524 */
[----:B------:R-:W-:Y:S01]  /*5290*/  ISETP.GT.AND P3, PT, R4, 0x11, PT ;  /* 0x000000110400780c */ /* 0x000fe20003f64270 */
[-C--:B------:R-:W-:Y:S01]  /*52a0*/  FMUL R45, R45, R88.reuse ;  /* 0x000000582d2d7220 */ /* 0x080fe20000400000 */
[----:B------:R-:W-:Y:S01]  /*52b0*/  F2FP.F16.F32.PACK_AB R35, RZ, R35 ;  /* 0x00000023ff23723e */ /* 0x000fe200000000ff */
[----:B------:R-:W-:Y:S01]  /*52c0*/  @P1 STG.E.U16 desc[UR36][R8.64+0x10], R30 ;  /* 0x0000101e08001986 */ /* 0x000fe2000c101524 */
[C---:B------:R-:W-:Y:S01]  /*52d0*/  ISETP.GT.AND P1, PT, R3.reuse, 0x8, P0 ;  /* 0x000000080300780c */ /* 0x040fe20000724270 */
[-C--:B------:R-:W-:Y:S01]  /*52e0*/  FMUL R46, R46, R88.reuse ;  /* 0x000000582e2e7220 */ /* 0x080fe20000400000 */
[----:B------:R-:W-:Y:S01]  /*52f0*/  ISETP.GT.AND P0, PT, R4, 0x18, PT ;  /* 0x000000180400780c */ /* 0x000fe20003f04270 */
[----:B------:R-:W-:Y:S01]  /*5300*/  @P2 STG.E.U16 desc[UR36][R8.64+0x12], R31 ;  /* 0x0000121f08002986 */ /* 0x000fe2000c101524 */
[----:B------:R-:W-:Y:S01]  /*5310*/  ISETP.GT.AND P2, PT, R3, RZ, P3 ;  /* 0x000000ff0300720c */ /* 0x000fe20001f44270 */
[-C--:B------:R-:W-:Y:S01]  /*5320*/  FMUL R47, R47, R88.reuse ;  /* 0x000000582f2f7220 */ /* 0x080fe20000400000 */
[C---:B------:R-:W-:Y:S01]  /*5330*/  ISETP.GT.AND P3, PT, R3.reuse, 0x8, P3 ;  /* 0x000000080300780c */ /* 0x040fe20001f64270 */
[----:B------:R-:W-:Y:S01]  /*5340*/  @P4 STG.E.U16 desc[UR36][R6.64+0x20], R32 ;  /* 0x0000202006004986 */ /* 0x000fe2000c101524 */
[----:B------:R-:W-:Y:S01]  /*5350*/  ISETP.GT.AND P4, PT, R3, RZ, P0 ;  /* 0x000000ff0300720c */ /* 0x000fe20000784270 */
[----:B------:R-:W-:Y:S01]  /*5360*/  FMUL R48, R48, R88 ;  /* 0x0000005830307220 */ /* 0x000fe20000400000 */
[----:B------:R-:W-:Y:S01]  /*5370*/  F2FP.F16.F32.PACK_AB R36, RZ, R36 ;  /* 0x00000024ff24723e */ /* 0x000fe200000000ff */
[-C--:B------:R-:W-:Y:S01]  /*5380*/  FMUL R49, R49, R88.reuse ;  /* 0x0000005831317220 */ /* 0x080fe20000400000 */
[----:B------:R-:W-:Y:S01]  /*5390*/  F2FP.F16.F32.PACK_AB R37, RZ, R37 ;  /* 0x00000025ff25723e */ /* 0x000fe200000000ff */
[----:B------:R-:W-:Y:S01]  /*53a0*/  FMUL R50, R50, R88 ;  /* 0x0000005832327220 */ /* 0x000fe20000400000 */
[----:B------:R-:W-:Y:S01]  /*53b0*/  F2FP.F16.F32.PACK_AB R38, RZ, R38 ;  /* 0x00000026ff26723e */ /* 0x000fe200000000ff */
[----:B------:R-:W-:Y:S01]  /*53c0*/  FMUL R51, R51, R88 ;  /* 0x0000005833337220 */ /* 0x000fe20000400000 */
[----:B------:R-:W-:Y:S01]  /*53d0*/  F2FP.F16.F32.PACK_AB R39, RZ, R39 ;  /* 0x00000027ff27723e */ /* 0x000fe200000000ff */
[----:B------:R-:W-:Y:S01]  /*53e0*/  @P2 STG.E.U16 desc[UR36][R6.64+0x22], R33 ;  /* 0x0000222106002986 */ /* 0x000fe2000c101524 */
[----:B------:R-:W-:Y:S01]  /*53f0*/  F2FP.F16.F32.PACK_AB R40, RZ, R40 ;  /* 0x00000028ff28723e */ /* 0x000fe200000000ff */
[-C--:B------:R-:W-:Y:S01]  /*5400*/  FMUL R52, R52, R88.reuse ;  /* 0x0000005834347220 */ /* 0x080fe20000400000 */
[----:B------:R-:W-:Y:S01]  /*5410*/  F2FP.F16.F32.PACK_AB R41, RZ, R41 ;  /* 0x00000029ff29723e */ /* 0x000fe200000000ff */
[----:B------:R-:W-:Y:S01]  /*5420*/  @P1 STG.E.U16 desc[UR36][R8.64+0x20], R34 ;  /* 0x0000202208001986 */ /* 0x000fe2000c101524 */
[----:B------:R-:W-:Y:S01]  /*5430*/  ISETP.GT.AND P1, PT, R3, 0x8, P0 ;  /* 0x000000080300780c */ /* 0x000fe20000724270 */
[-C--:B------:R-:W-:Y:S01]  /*5440*/  FMUL R53, R53, R88.reuse ;  /* 0x0000005835357220 */ /* 0x080fe20000400000 */
[C---:B------:R-:W-:Y:S01]  /*5450*/  ISETP.GT.AND P0, PT, R4.reuse, 0x20, PT ;  /* 0x000000200400780c */ /* 0x040fe20003f04270 */
[----:B------:R-:W-:Y:S01]  /*5460*/  @P3 STG.E.U16 desc[UR36][R8.64+0x22], R35 ;  /* 0x0000222308003986 */ /* 0x000fe2000c101524 */
[----:B------:R-:W-:Y:S01]  /*5470*/  ISETP.GT.AND P3, PT, R4, 0x19, PT ;  /* 0x000000190400780c */ /* 0x000fe20003f64270 */
[----:B------:R-:W-:Y:S01]  /*5480*/  FMUL R54, R54, R88 ;  /* 0x0000005836367220 */ /* 0x000fe20000400000 */
[----:B------:R-:W-:Y:S01]  /*5490*/  F2FP.F16.F32.PACK_AB R42, RZ, R42 ;  /* 0x0000002aff2a723e */ /* 0x000fe200000000ff */
[----:B------:R-:W-:Y:S01]  /*54a0*/  @P4 STG.E.U16 desc[UR36][R6.64+0x30], R36 ;  /* 0x0000302406004986 */ /* 0x000fe2000c101524 */
[----:B------:R-:W-:Y:S01]  /*54b0*/  ISETP.GT.AND P2, PT, R3, RZ, P3 ;  /* 0x000000ff0300720c */ /* 0x000fe20001f44270 */
[-C--:B------:R-:W-:Y:S01]  /*54c0*/  FMUL R55, R55, R88.reuse ;  /* 0x0000005837377220 */ /* 0x080fe20000400000 */
[C---:B------:R-:W-:Y:S01]  /*54d0*/  ISETP.GT.AND P3, PT, R3.reuse, 0x8, P3 ;  /* 0x000000080300780c */ /* 0x040fe20001f64270 */
[-C--:B------:R-:W-:Y:S01]  /*54e0*/  FMUL R56, R56, R88.reuse ;  /* 0x0000005838387220 */ /* 0x080fe20000400000 */
[----:B------:R-:W-:Y:S01]  /*54f0*/  ISETP.GT.AND P4, PT, R3, RZ, P0 ;  /* 0x000000ff0300720c */ /* 0x000fe20000784270 */
[-C--:B------:R-:W-:Y:S01]  /*5500*/  FMUL R57, R57, R88.reuse ;  /* 0x0000005839397220 */ /* 0x080fe20000400000 */
[----:B------:R-:W-:Y:S01]  /*5510*/  F2FP.F16.F32.PACK_AB R43, RZ, R43 ;  /* 0x0000002bff2b723e */ /* 0x000fe200000000ff */
[----:B------:R-:W-:Y:S01]  /*5520*/  FMUL R58, R58, R88 ;  /* 0x000000583a3a7220 */ /* 0x000fe20000400000 */
[----:B------:R-:W-:Y:S01]  /*5530*/  F2FP.F16.F32.PACK_AB R44, RZ, R44 ;  /* 0x0000002cff2c723e */ /* 0x000fe200000000ff */
[-C--:B------:R-:W-:Y:S01]  /*5540*/  FMUL R59, R59, R88.reuse ;  /* 0x000000583b3b7220 */ /* 0x080fe20000400000 */
[----:B------:R-:W-:Y:S01]  /*5550*/  F2FP.F16.F32.PACK_AB R45, RZ, R45 ;  /* 0x0000002dff2d723e */ /* 0x000fe200000000ff */
[----:B------:R-:W-:Y:S01]  /*5560*/  FMUL R60, R60, R88 ;  /* 0x000000583c3c7220 */ /* 0x000fe20000400000 */
[----:B------:R-:W-:Y:S01]  /*5570*/  F2FP.F16.F32.PACK_AB R46, RZ, R46 ;  /* 0x0000002eff2e723e */ /* 0x000fe200000000ff */
[----:B------:R-:W-:Y:S01]  /*5580*/  @P2 STG.E.U16 desc[UR36][R6.64+0x32], R37 ;  /* 0x0000322506002986 */ /* 0x000fe2000c101524 */
[----:B------:R-:W-:Y:S01]  /*5590*/  F2FP.F16.F32.PACK_AB R47, RZ, R47 ;  /* 0x0000002fff2f723e */ /* 0x000fe200000000ff */
[----:B------:R-:W-:Y:S01]  /*55a0*/  FMUL R61, R61, R88 ;  /* 0x000000583d3d7220 */ /* 0x000fe20000400000 */
[----:B------:R-:W-:Y:S01]  /*55b0*/  F2FP.F16.F32.PACK_AB R48, RZ, R48 ;  /* 0x00000030ff30723e */ /* 0x000fe200000000ff */
[----:B------:R-:W-:Y:S01]  /*55c0*/  @P1 STG.E.U16 desc[UR36][R8.64+0x30], R38 ;  /* 0x0000302608001986 */ /* 0x000fe2000c101524 */
[----:B------:R-:W-:Y:S01]  /*55d0*/  ISETP.GT.AND P1, PT, R3, 0x8, P0 ;  /* 0x000000080300780c */ /* 0x000fe20000724270 */
[-C--:B------:R-:W-:Y:S01]  /*55e0*/  FMUL R62, R62, R88.reuse ;  /* 0x000000583e3e7220 */ /* 0x080fe20000400000 */
[C---:B------:R-:W-:Y:S01]  /*55f0*/  ISETP.GT.AND P0, PT, R4.reuse, 0x28, PT ;  /* 0x000000280400780c */ /* 0x040fe20003f04270 */
[----:B------:R-:W-:Y:S01]  /*5600*/  @P3 STG.E.U16 desc[UR36][R8.64+0x32], R39 ;  /* 0x0000322708003986 */ /* 0x000fe2000c101524 */
[----:B------:R-:W-:Y:S01]  /*5610*/  ISETP.GT.AND P3, PT, R4, 0x21, PT ;  /* 0x000000210400780c */ /* 0x000fe20003f64270 */
[-C--:B------:R-:W-:Y:S01]  /*5620*/  FMUL R63, R63, R88.reuse ;  /* 0x000000583f3f7220 */ /* 0x080fe20000400000 */
[----:B------:R-:W-:Y:S01]  /*5630*/  F2FP.F16.F32.PACK_AB R49, RZ, R49 ;  /* 0x00000031ff31723e */ /* 0x000fe200000000ff */
[----:B------:R-:W-:Y:S01]  /*5640*/  @P4 STG.E.U16 desc[UR36][R6.64+0x40], R40 ;  /* 0x0000402806004986 */ /* 0x000fe2000c101524 */
[C---:B------:R-:W-:Y:S01]  /*5650*/  ISETP.GT.AND P2, PT, R3.reuse, RZ, P3 ;  /* 0x000000ff0300720c */ /* 0x040fe20001f44270 */
[-C--:B------:R-:W-:Y:S01]  /*5660*/  FMUL R64, R64, R88.reuse ;  /* 0x0000005840407220 */ /* 0x080fe20000400000 */
[----:B------:R-:W-:Y:S01]  /*5670*/  ISETP.GT.AND P3, PT, R3, 0x8, P3 ;  /* 0x000000080300780c */ /* 0x000fe20001f64270 */
[-C--:B------:R-:W-:Y:S01]  /*5680*/  FMUL R65, R65, R88.reuse ;  /* 0x0000005841417220 */ /* 0x080fe20000400000 */
        /* <DEDUP_REMOVED lines=62> */
[----:B------:R-:W-:-:S02]  /*5a70*/  F2FP.F16.F32.PACK_AB R68, RZ, R68 ;  /* 0x00000044ff44723e */ /* 0x000fc400000000ff */
[----:B------:R-:W-:Y:S01]  /*5a80*/  F2FP.F16.F32.PACK_AB R69, RZ, R69 ;  /* 0x00000045ff45723e */ /* 0x000fe200000000ff */
[----:B------:R-:W-:Y:S01]  /*5a90*/  @P1 STG.E.U16 desc[UR36][R8.64+0x60], R50 ;  /* 0x0000603208001986 */ /* 0x000fe2000c101524 */
[C---:B------:R-:W-:Y:S02]  /*5aa0*/  ISETP.GT.AND P1, PT, R3.reuse, 0x8, P0 ;  /* 0x000000080300780c */ /* 0x040fe40000724270 */
[C---:B------:R-:W-:Y:S01]  /*5ab0*/  ISETP.GT.AND P0, PT, R4.reuse, 0x40, PT ;  /* 0x000000400400780c */ /* 0x040fe20003f04270 */
[----:B------:R-:W-:Y:S01]  /*5ac0*/  @P3 STG.E.U16 desc[UR36][R8.64+0x62], R51 ;  /* 0x0000623308003986 */ /* 0x000fe2000c101524 */
[----:B------:R-:W-:Y:S02]  /*5ad0*/  ISETP.GT.AND P3, PT, R4, 0x39, PT ;  /* 0x000000390400780c */ /* 0x000fe40003f64270 */
[----:B------:R-:W-:Y:S01]  /*5ae0*/  F2FP.F16.F32.PACK_AB R70, RZ, R70 ;  /* 0x00000046ff46723e */ /* 0x000fe200000000ff */
[----:B------:R-:W-:Y:S01]  /*5af0*/  @P4 STG.E.U16 desc[UR36][R6.64+0x70], R52 ;  /* 0x0000703406004986 */ /* 0x000fe2000c101524 */
[----:B------:R-:W-:-:S02]  /*5b00*/  ISETP.GT.AND P2, PT, R3, RZ, P3 ;  /* 0x000000ff0300720c */ /* 0x000fc40001f44270 */
[C---:B------:R-:W-:Y:S02]  /*5b10*/  ISETP.GT.AND P3, PT, R3.reuse, 0x8, P3 ;  /* 0x000000080300780c */ /* 0x040fe40001f64270 */
[----:B------:R-:W-:Y:S02]  /*5b20*/  ISETP.GT.AND P4, PT, R3, RZ, P0 ;  /* 0x000000ff0300720c */ /* 0x000fe40000784270 */
[----:B------:R-:W-:Y:S02]  /*5b30*/  F2FP.F16.F32.PACK_AB R71, RZ, R71 ;  /* 0x00000047ff47723e */ /* 0x000fe400000000ff */
[----:B------:R-:W-:Y:S02]  /*5b40*/  F2FP.F16.F32.PACK_AB R72, RZ, R72 ;  /* 0x00000048ff48723e */ /* 0x000fe400000000ff */
[----:B------:R-:W-:Y:S02]  /*5b50*/  F2FP.F16.F32.PACK_AB R73, RZ, R73 ;  /* 0x00000049ff49723e */ /* 0x000fe400000000ff */
        /* <DEDUP_REMOVED lines=33> */
[----:B------:R-:W-:-:S03]  /*5d70*/  F2FP.F16.F32.PACK_AB R87, RZ, R87 ;  /* 0x00000057ff57723e */ /* 0x000fc600000000ff */
[----:B------:R-:W-:Y:S04]  /*5d80*/  @P2 STG.E.U16 desc[UR36][R6.64+0x92], R61 ;  /* 0x0000923d06002986 */ /* 0x000fe8000c101524 */
[----:B------:R-:W-:Y:S01]  /*5d90*/  @P1 STG.E.U16 desc[UR36][R8.64+0x90], R62 ;  /* 0x0000903e08001986 */ /* 0x000fe2000c101524 */
[----:B------:R-:W-:Y:S02]  /*5da0*/  ISETP.GT.AND P1, PT, R3, 0x8, P0 ;  /* 0x000000080300780c */ /* 0x000fe40000724270 */
[C---:B------:R-:W-:Y:S01]  /*5db0*/  ISETP.GT.AND P0, PT, R4.reuse, 0x58, PT ;  /* 0x000000580400780c */ /* 0x040fe20003f04270 */
[----:B------:R-:W-:Y:S01]  /*5dc0*/  @P3 STG.E.U16 desc[UR36][R8.64+0x92], R63 ;  /* 0x0000923f08003986 */ /* 0x000fe2000c101524 */
[----:B------:R-:W-:-:S03]  /*5dd0*/  ISETP.GT.AND P3, PT, R4, 0x51, PT ;  /* 0x000000510400780c */ /* 0x000fc60003f64270 */
[----:B------:R-:W-:Y:S01]  /*5de0*/  @P4 STG.E.U16 desc[UR36][R6.64+0xa0], R64 ;  /* 0x0000a04006004986 */ /* 0x000fe2000c101524 */
[C---:B------:R-:W-:Y:S02]  /*5df0*/  ISETP.GT.AND P2, PT, R3.reuse, RZ, P3 ;  /* 0x000000ff0300720c */ /* 0x040fe40001f44270 */
[C---:B------:R-:W-:Y:S02]  /*5e00*/  ISETP.GT.AND P3, PT, R3.reuse, 0x8, P3 ;  /* 0x000000080300780c */ /* 0x040fe40001f64270 */
[----:B------:R-:W-:-:S09]  /*5e10*/  ISETP.GT.AND P4, PT, R3, RZ, P0 ;  /* 0x000000ff0300720c */ /* 0x000fd20000784270 */
        /* <DEDUP_REMOVED lines=9> */
[C---:B------:R-:W-:Y:S02]  /*5eb0*/  ISETP.GT.AND P3, PT, R3.reuse, RZ, P0 ;  /* 0x000000ff0300720c */ /* 0x040fe40000764270 */
[----:B------:R-:W-:-:S07]  /*5ec0*/  ISETP.GT.AND P0, PT, R3, 0x8, P0 ;  /* 0x000000080300780c */ /* 0x000fce0000704270 */
[----:B------:R-:W-:Y:S04]  /*5ed0*/  @P2 STG.E.U16 desc[UR36][R6.64+0xb2], R69 ;  /* 0x0000b24506002986 */ /* 0x000fe8000c101524 */
[----:B------:R-:W-:Y:S01]  /*5ee0*/  @P1 STG.E.U16 desc[UR36][R8.64+0xb0], R70 ;  /* 0x0000b04608001986 */ /* 0x000fe2000c101524 */
[----:B------:R-:W-:-:S03]  /*5ef0*/  ISETP.GT.AND P1, PT, R4, 0x68, PT ;  /* 0x000000680400780c */ /* 0x000fc60003f24270 */
        /* <DEDUP_REMOVED lines=11> */
[C---:B------:R-:W-:Y:S02]  /*5fb0*/  ISETP.GT.AND P2, PT, R3.reuse, RZ, P0 ;  /* 0x000000ff0300720c */ /* 0x040fe40000744270 */
[----:B------:R-:W-:Y:S01]  /*5fc0*/  ISETP.GT.AND P0, PT, R3, 0x8, P0 ;  /* 0x000000080300780c */ /* 0x000fe20000704270 */
[----:B------:R-:W-:Y:S01]  /*5fd0*/  @P3 STG.E.U16 desc[UR36][R6.64+0xd0], R76 ;  /* 0x0000d04c06003986 */ /* 0x000fe2000c101524 */
[----:B------:R-:W-:-:S04]  /*5fe0*/  ISETP.GT.AND P3, PT, R4, 0x70, PT ;  /* 0x000000700400780c */ /* 0x000fc80003f64270 */
[C---:B------:R-:W-:Y:S02]  /*5ff0*/  ISETP.GT.AND P4, PT, R3.reuse, RZ, P3 ;  /* 0x000000ff0300720c */ /* 0x040fe40001f84270 */
[----:B------:R-:W-:-:S03]  /*6000*/  ISETP.GT.AND P3, PT, R3, 0x8, P3 ;  /* 0x000000080300780c */ /* 0x000fc60001f64270 */
[----:B------:R-:W-:Y:S01]  /*6010*/  @P2 STG.E.U16 desc[UR36][R6.64+0xd2], R77 ;  /* 0x0000d24d06002986 */ /* 0x000fe2000c101524 */
[----:B------:R-:W-:-:S03]  /*6020*/  ISETP.GT.AND P2, PT, R4, 0x79, PT ;  /* 0x000000790400780c */ /* 0x000fc60003f44270 */
[----:B------:R-:W-:Y:S01]  /*6030*/  @P1 STG.E.U16 desc[UR36][R8.64+0xd0], R78 ;  /* 0x0000d04e08001986 */ /* 0x000fe2000c101524 */
[----:B------:R-:W-:-:S03]  /*6040*/  ISETP.GT.AND P1, PT, R4, 0x78, PT ;  /* 0x000000780400780c */ /* 0x000fc60003f24270 */
[----:B------:R-:W-:Y:S01]  /*6050*/  @P0 STG.E.U16 desc[UR36][R8.64+0xd2], R79 ;  /* 0x0000d24f08000986 */ /* 0x000fe2000c101524 */
[----:B------:R-:W-:-:S03]  /*6060*/  ISETP.GT.AND P0, PT, R4, 0x71, PT ;  /* 0x000000710400780c */ /* 0x000fc60003f04270 */
[----:B------:R-:W-:Y:S01]  /*6070*/  @P4 STG.E.U16 desc[UR36][R6.64+0xe0], R80 ;  /* 0x0000e05006004986 */ /* 0x000fe2000c101524 */
[C---:B------:R-:W-:Y:S02]  /*6080*/  ISETP.GT.AND P4, PT, R3.reuse, RZ, P0 ;  /* 0x000000ff0300720c */ /* 0x040fe40000784270 */
[----:B------:R-:W-:-:S11]  /*6090*/  ISETP.GT.AND P0, PT, R3, 0x8, P0 ;  /* 0x000000080300780c */ /* 0x000fd60000704270 */
[----:B------:R-:W-:Y:S02]  /*60a0*/  @P4 IMAD.MOV.U32 R4, RZ, RZ, R6 ;  /* 0x000000ffff044224 */ /* 0x000fe400078e0006 */
[----:B------:R-:W-:-:S05]  /*60b0*/  @P4 IMAD.MOV.U32 R5, RZ, RZ, R7 ;  /* 0x000000ffff054224 */ /* 0x000fca00078e0007 */
[----:B------:R0:W-:Y:S01]  /*60c0*/  @P4 STG.E.U16 desc[UR36][R4.64+0xe2], R81 ;  /* 0x0000e25104004986 */ /* 0x0001e2000c101524 */
[C---:B------:R-:W-:Y:S02]  /*60d0*/  ISETP.GT.AND P4, PT, R3.reuse, RZ, P2 ;  /* 0x000000ff0300720c */ /* 0x040fe40001784270 */
[----:B------:R-:W-:Y:S01]  /*60e0*/  ISETP.GT.AND P2, PT, R3, 0x8, P2 ;  /* 0x000000080300780c */ /* 0x000fe20001744270 */
[----:B0-----:R-:W-:Y:S02]  /*60f0*/  @P3 IMAD.MOV.U32 R4, RZ, RZ, R8 ;  /* 0x000000ffff043224 */ /* 0x001fe400078e0008 */
[----:B------:R-:W-:-:S05]  /*6100*/  @P3 IMAD.MOV.U32 R5, RZ, RZ, R9 ;  /* 0x000000ffff053224 */ /* 0x000fca00078e0009 */
[----:B------:R0:W-:Y:S01]  /*6110*/  @P3 STG.E.U16 desc[UR36][R4.64+0xe0], R82 ;  /* 0x0000e05204003986 */ /* 0x0001e2000c101524 */
[C---:B------:R-:W-:Y:S02]  /*6120*/  ISETP.GT.AND P3, PT, R3.reuse, RZ, P1 ;  /* 0x000000ff0300720c */ /* 0x040fe40000f64270 */
[----:B------:R-:W-:Y:S01]  /*6130*/  ISETP.GT.AND P1, PT, R3, 0x8, P1 ;  /* 0x000000080300780c */ /* 0x000fe20000f24270 */
[----:B0-----:R-:W-:Y:S02]  /*6140*/  @P0 IMAD.MOV.U32 R4, RZ, RZ, R8 ;  /* 0x000000ffff040224 */ /* 0x001fe400078e0008 */
[----:B------:R-:W-:-:S05]  /*6150*/  @P0 IMAD.MOV.U32 R5, RZ, RZ, R9 ;  /* 0x000000ffff050224 */ /* 0x000fca00078e0009 */
[----:B------:R0:W-:Y:S03]  /*6160*/  @P0 STG.E.U16 desc[UR36][R4.64+0xe2], R83 ;  /* 0x0000e25304000986 */ /* 0x0001e6000c101524 */
[----:B0-----:R-:W-:Y:S02]  /*6170*/  @P3 IMAD.MOV.U32 R4, RZ, RZ, R6 ;  /* 0x000000ffff043224 */ /* 0x001fe400078e0006 */
[----:B------:R-:W-:-:S05]  /*6180*/  @P3 IMAD.MOV.U32 R5, RZ, RZ, R7 ;  /* 0x000000ffff053224 */ /* 0x000fca00078e0007 */
[----:B------:R0:W-:Y:S04]  /*6190*/  @P3 STG.E.U16 desc[UR36][R4.64+0xf0], R84 ;  /* 0x0000f05404003986 */ /* 0x0001e8000c101524 */
[----:B------:R4:W-:Y:S01]  /*61a0*/  @P4 STG.E.U16 desc[UR36][R6.64+0xf2], R85 ;  /* 0x0000f25506004986 */ /* 0x0009e2000c101524 */
[----:B0-----:R-:W-:Y:S02]  /*61b0*/  @P1 IMAD.MOV.U32 R4, RZ, RZ, R8 ;  /* 0x000000ffff041224 */ /* 0x001fe400078e0008 */
[----:B------:R-:W-:-:S05]  /*61c0*/  @P1 IMAD.MOV.U32 R5, RZ, RZ, R9 ;  /* 0x000000ffff051224 */ /* 0x000fca00078e0009 */
[----:B------:R4:W-:Y:S04]  /*61d0*/  @P1 STG.E.U16 desc[UR36][R4.64+0xf0], R86 ;  /* 0x0000f05604001986 */ /* 0x0009e8000c101524 */
[----:B------:R4:W-:Y:S02]  /*61e0*/  @P2 STG.E.U16 desc[UR36][R8.64+0xf2], R87 ;  /* 0x0000f25708002986 */ /* 0x0009e4000c101524 */
.L_x_160:
[----:B------:R-:W-:Y:S05]  /*61f0*/  BSYNC B0 ;  /* 0x0000000000007941 */ /* 0x000fea0003800000 */
.L_x_34:
[----:B------:R-:W-:Y:S01]  /*6200*/  IADD3 R16, P0, R16, UR38, RZ ;  /* 0x0000002610107c10 */ /* 0x000fe2000ff1e0ff */
[----:B------:R-:W-:Y:S01]  /*6210*/  ULDC.64 UR4, c[0x0][0x650] ;  /* 0x0001940000047ab9 */ /* 0x000fe20000000a00 */
[----:B------:R-:W-:Y:S01]  /*6220*/  PRMT R3, RZ, 0x7610, R3 ;  /* 0x00007610ff037816 */ /* 0x000fe20000000003 */
[----:B------:R-:W-:Y:S01]  /*6230*/  IMAD.MOV.U32 R100, RZ, RZ, -0x1 ;  /* 0xffffffffff647424 */ /* 0x000fe200078e00ff */
[----:B------:R-:W-:Y:S01]  /*6240*/  IADD3.X R17, R17, UR41, RZ, P0, !PT ;  /* 0x0000002911117c10 */ /* 0x000fe200087fe4ff */
[----:B------:R-:W-:Y:S01]  /*6250*/  IMAD.MOV.U32 R99, RZ, RZ, -0x1 ;  /* 0xffffffffff637424 */ /* 0x000fe200078e00ff */
[----:B------:R-:W-:-:S04]  /*6260*/  ISETP.GE.U32.AND P0, PT, R16, UR4, PT ;  /* 0x0000000410007c0c */ /* 0x000fc8000bf06070 */
[----:B------:R-:W-:-:S13]  /*6270*/  ISETP.GE.U32.AND.EX P0, PT, R17, UR5, PT, P0 ;  /* 0x0000000511007c0c */ /* 0x000fda000bf06100 */
[----:B------:R-:W-:Y:S05]  /*6280*/  @P0 BRA `(.L_x_161) ;  /* 0x00000004004c0947 */ /* 0x000fea0003800000 */
[----:B------:R-:W0:Y:S01]  /*6290*/  LDC.64 R10, c[0x0][0x628] ;  /* 0x00018a00ff0a7b82 */ /* 0x000e220000000a00 */
[----:B---3--:R-:W3:Y:S01]  /*62a0*/  S2R R12, SR_CTAID.X ;  /* 0x00000000000c7919 */ /* 0x008ee20000002500 */
[----:B-12-4-:R-:W-:Y:S02]  /*62b0*/  IMAD.MOV.U32 R8, RZ, RZ, R16 ;  /* 0x000000ffff087224 */ /* 0x016fe400078e0010 */
[----:B------:R-:W-:Y:S01]  /*62c0*/  IMAD.MOV.U32 R9, RZ, RZ, R17 ;  /* 0x000000ffff097224 */ /* 0x000fe200078e0011 */
[----:B------:R-:W1:Y:S03]  /*62d0*/  S2R R20, SR_CTAID.Y ;  /* 0x0000000000147919 */ /* 0x000e660000002600 */
[----:B------:R-:W2:Y:S08]  /*62e0*/  LDC R0, c[0x0][0x630] ;  /* 0x00018c00ff007b82 */ /* 0x000eb00000000800 */
[----:B------:R-:W4:Y:S01]  /*62f0*/  LDC.64 R14, c[0x0][0x620] ;  /* 0x00018800ff0e7b82 */ /* 0x000f220000000a00 */
[----:B0-----:R-:W-:-:S04]  /*6300*/  ISETP.NE.U32.AND P0, PT, R10, RZ, PT ;  /* 0x000000ff0a00720c */ /* 0x001fc80003f05070 */
[----:B------:R-:W-:-:S13]  /*6310*/  ISETP.NE.AND.EX P0, PT, R11, RZ, PT, P0 ;  /* 0x000000ff0b00720c */ /* 0x000fda0003f05300 */
[----:B-1234-:R-:W-:Y:S05]  /*6320*/  @!P0 BRA `(.L_x_162) ;  /* 0x0000000000288947 */ /* 0x01efea0003800000 */
        /* <DEDUP_REMOVED lines=10> */
.L_x_162:
[-CC-:B------:R-:W-:Y:S01]  /*63d0*/  SHF.R.U64 R99, R8, R0.reuse, R9.reuse ;  /* 0x0000000008637219 */ /* 0x180fe20000001209 */
[----:B------:R-:W0:Y:S01]  /*63e0*/  LDC.64 R26, c[0x0][0x640] ;  /* 0x00019000ff1a7b82 */ /* 0x000e220000000a00 */
[----:B------:R-:W-:Y:S01]  /*63f0*/  SHF.R.U32.HI R0, RZ, R0, R9 ;  /* 0x00000000ff007219 */ /* 0x000fe20000011609 */
[----:B------:R-:W-:Y:S01]  /*6400*/  ULDC UR4, c[0x0][0x150] ;  /* 0x0000540000047ab9 */ /* 0x000fe20000000800 */
[----:B------:R-:W-:Y:S02]  /*6410*/  IADD3 R3, P0, RZ, -R99, RZ ;  /* 0x80000063ff037210 */ /* 0x000fe40007f1e0ff */
[----:B------:R-:W-:-:S03]  /*6420*/  I2FP.F32.U32 R7, R12 ;  /* 0x0000000c00077245 */ /* 0x000fc60000201000 */
[----:B------:R-:W1:Y:S01]  /*6430*/  LDC R6, c[0x0][0x618] ;  /* 0x00018600ff067b82 */ /* 0x000e620000000800 */
[----:B------:R-:W-:Y:S02]  /*6440*/  IMAD.X R5, RZ, RZ, ~R0, P0 ;  /* 0x000000ffff057224 */ /* 0x000fe400000e0e00 */
[----:B------:R-:W-:Y:S01]  /*6450*/  FMUL R7, R7, UR4 ;  /* 0x0000000407077c20 */ /* 0x000fe20008400000 */
[----:B------:R-:W-:Y:S01]  /*6460*/  ULDC UR4, c[0x0][0x154] ;  /* 0x0000550000047ab9 */ /* 0x000fe20000000800 */
[-C--:B------:R-:W-:Y:S02]  /*6470*/  IMAD R0, R5, R14.reuse, RZ ;  /* 0x0000000e05007224 */ /* 0x080fe400078e02ff */
[C---:B------:R-:W-:Y:S01]  /*6480*/  IMAD.WIDE.U32 R4, R3.reuse, R14, R16 ;  /* 0x0000000e03047225 */ /* 0x040fe200078e0010 */
[----:B------:R-:W2:Y:S01]  /*6490*/  LDC R11, c[0x0][0x608] ;  /* 0x00018200ff0b7b82 */ /* 0x000ea20000000800 */
[----:B------:R-:W3:Y:S02]  /*64a0*/  F2I.U32.TRUNC.NTZ R7, R7 ;  /* 0x0000000700077305 */ /* 0x000ee4000020f000 */
[----:B------:R-:W-:-:S04]  /*64b0*/  IMAD R3, R3, R15, R0 ;  /* 0x0000000f03037224 */ /* 0x000fc800078e0200 */
[----:B------:R-:W-:Y:S01]  /*64c0*/  IMAD.IADD R3, R5, 0x1, R3 ;  /* 0x0000000105037824 */ /* 0x000fe200078e0203 */
[----:B------:R-:W4:Y:S01]  /*64d0*/  LDC R8, c[0x0][0x658] ;  /* 0x00019600ff087b82 */ /* 0x000f220000000800 */
[----:B------:R-:W-:Y:S02]  /*64e0*/  I2FP.F32.U32 R5, R20 ;  /* 0x0000001400057245 */ /* 0x000fe40000201000 */
[----:B0-----:R-:W-:-:S04]  /*64f0*/  ISETP.NE.U32.AND P0, PT, R26, RZ, PT ;  /* 0x000000ff1a00720c */ /* 0x001fc80003f05070 */
[----:B------:R-:W-:Y:S01]  /*6500*/  ISETP.NE.AND.EX P0, PT, R27, RZ, PT, P0 ;  /* 0x000000ff1b00720c */ /* 0x000fe20003f05300 */
[----:B------:R-:W0:Y:S01]  /*6510*/  LDC R9, c[0x0][0x144] ;  /* 0x00005100ff097b82 */ /* 0x000e220000000800 */
[-C--:B-1----:R-:W-:Y:S01]  /*6520*/  SHF.R.U64 R13, R4, R6.reuse, R3 ;  /* 0x00000006040d7219 */ /* 0x082fe20000001203 */
[----:B---3--:R-:W-:Y:S01]  /*6530*/  IMAD.MOV R7, RZ, RZ, -R7 ;  /* 0x000000ffff077224 */ /* 0x008fe200078e0a07 */
[----:B------:R-:W-:Y:S01]  /*6540*/  SHF.R.U32.HI R0, RZ, R6, R3 ;  /* 0x00000006ff007219 */ /* 0x000fe20000011603 */
[----:B------:R-:W-:-:S04]  /*6550*/  FMUL R6, R5, UR4 ;  /* 0x0000000405067c20 */ /* 0x000fc80008400000 */
[----:B------:R-:W1:Y:S01]  /*6560*/  LDC R21, c[0x0][0x148] ;  /* 0x00005200ff157b82 */ /* 0x000e620000000800 */
[----:B------:R3:W0:Y:S01]  /*6570*/  F2I.U32.TRUNC.NTZ R14, R6 ;  /* 0x00000006000e7305 */ /* 0x000622000020f000 */
[-CC-:B--2---:R-:W-:Y:S02]  /*6580*/  SHF.R.U64 R10, R13, R11.reuse, R0.reuse ;  /* 0x0000000b0d0a7219 */ /* 0x184fe40000001200 */
[----:B------:R-:W-:-:S04]  /*6590*/  SHF.R.U32.HI R3, RZ, R11, R0 ;  /* 0x0000000bff037219 */ /* 0x000fc80000011600 */
[----:B-----5:R-:W2:Y:S01]  /*65a0*/  LDC R24, c[0x0][0x648] ;  /* 0x00019200ff187b82 */ /* 0x020ea20000000800 */
[-CC-:B----4-:R-:W-:Y:S02]  /*65b0*/  SHF.R.U64 R15, R10, R8.reuse, R3.reuse ;  /* 0x000000080a0f7219 */ /* 0x190fe40000001203 */
[----:B------:R-:W-:-:S03]  /*65c0*/  SHF.R.U32.HI R5, RZ, R8, R3 ;  /* 0x00000008ff057219 */ /* 0x000fc60000011603 */
[----:B------:R-:W-:Y:S02]  /*65d0*/  IMAD.MOV.U32 R4, RZ, RZ, R15 ;  /* 0x000000ffff047224 */ /* 0x000fe400078e000f */
[----:B------:R-:W4:Y:S01]  /*65e0*/  LDC R28, c[0x0][0x638] ;  /* 0x00018e00ff1c7b82 */ /* 0x000f220000000800 */
[----:B0-----:R-:W-:-:S07]  /*65f0*/  IMAD R25, R9, R7, R12 ;  /* 0x0000000709197224 */ /* 0x001fce00078e020c */
[----:B------:R-:W0:Y:S08]  /*6600*/  LDC R29, c[0x0][0x610] ;  /* 0x00018400ff1d7b82 */ /* 0x000e300000000800 */
[----:B------:R-:W0:Y:S01]  /*6610*/  LDC R30, c[0x0][0x600] ;  /* 0x00018000ff1e7b82 */ /* 0x000e220000000800 */
[----:B-1-3--:R-:W-:Y:S05]  /*6620*/  @!P0 BRA `(.L_x_163) ;  /* 0x0000000000288947 */ /* 0x00afea0003800000 */
[----:B------:R-:W1:Y:S02]  /*6630*/  LDC R0, c[0x0][0x64c] ;  /* 0x00019300ff007b82 */ /* 0x000e640000000800 */
[----:B-1----:R-:W-:-:S05]  /*6640*/  IADD3 R3, P0, R15, R0, RZ ;  /* 0x000000000f037210 */ /* 0x002fca0007f1e0ff */
        /* <DEDUP_REMOVED lines=8> */
.L_x_163:
[----:B------:R-:W-:Y:S01]  /*66d0*/  ISETP.NE.AND P0, PT, R2, 0x1, PT ;  /* 0x000000010200780c */ /* 0x000fe20003f05270 */
[----:B------:R-:W-:Y:S01]  /*66e0*/  IMAD.MOV R14, RZ, RZ, -R14 ;  /* 0x000000ffff0e7224 */ /* 0x000fe200078e0a0e */
[----:B--2---:R-:W-:Y:S02]  /*66f0*/  SHF.R.U64 R0, R4, R24, R5 ;  /* 0x0000001804007219 */ /* 0x004fe40000001205 */
[----:B------:R-:W-:Y:S02]  /*6700*/  LOP3.LUT R3, R10, R97, RZ, 0xc0, !PT ;  /* 0x000000610a037212 */ /* 0x000fe400078ec0ff */
[----:B------:R-:W-:Y:S01]  /*6710*/  LOP3.LUT R6, R13, R96, RZ, 0xc0, !PT ;  /* 0x000000600d067212 */ /* 0x000fe200078ec0ff */
[----:B------:R-:W-:Y:S02]  /*6720*/  IMAD.MOV R4, RZ, RZ, -R0 ;  /* 0x000000ffff047224 */ /* 0x000fe400078e0a00 */
[----:B------:R-:W-:Y:S02]  /*6730*/  IMAD R0, R92, R0, R3 ;  /* 0x000000005c007224 */ /* 0x000fe400078e0203 */
[----:B----4-:R-:W-:-:S02]  /*6740*/  IMAD R3, R4, R28, R15 ;  /* 0x0000001c04037224 */ /* 0x010fc400078e020f */
[----:B------:R-:W-:Y:S02]  /*6750*/  @P0 IMAD R25, R21, R14, R20 ;  /* 0x0000000e15190224 */ /* 0x000fe400078e0214 */
[----:B0-----:R-:W-:Y:S02]  /*6760*/  IMAD R5, R3, R30, R6 ;  /* 0x0000001e03057224 */ /* 0x001fe400078e0206 */
[----:B------:R-:W-:Y:S02]  /*6770*/  IMAD R0, R0, R29, R25 ;  /* 0x0000001d00007224 */ /* 0x000fe400078e0219 */
[----:B------:R-:W-:-:S03]  /*6780*/  IMAD.MOV.U32 R4, RZ, RZ, 0x1 ;  /* 0x00000001ff047424 */ /* 0x000fc600078e00ff */
[----:B------:R-:W-:Y:S02]  /*6790*/  SEL R100, R5, R0, !P0 ;  /* 0x0000000005647207 */ /* 0x000fe40004000000 */
[----:B------:R-:W-:Y:S02]  /*67a0*/  PRMT R3, R4, 0x7610, R3 ;  /* 0x0000761004037816 */ /* 0x000fe40000000003 */
[----:B------:R-:W-:-:S07]  /*67b0*/  SEL R0, R0, R5, !P0 ;  /* 0x0000000500007207 */ /* 0x000fce0004000000 */
.L_x_161:
[----:B------:R-:W-:Y:S01]  /*67c0*/  UIMAD.WIDE.U32 UR4, UR42, 0x24924925, URZ ;  /* 0x249249252a0478a5 */ /* 0x000fe2000f8e003f */
[----:B------:R-:W-:Y:S01]  /*67d0*/  LOP3.LUT P0, RZ, R3, 0xff, RZ, 0xc0, !PT ;  /* 0x000000ff03ff7812 */ /* 0x000fe2000780c0ff */
[----:B------:R-:W-:Y:S02]  /*67e0*/  IMAD.MOV.U32 R101, RZ, RZ, R0 ;  /* 0x000000ffff657224 */ /* 0x000fe400078e0000 */
[----:B------:R-:W-:-:S04]  /*67f0*/  UIADD3 UR4, UR42, -UR5, URZ ;  /* 0x800000052a047290 */ /* 0x000fc8000fffe03f */
[----:B------:R-:W-:-:S04]  /*6800*/  ULEA.HI UR4, UR4, UR5, URZ, 0x1f ;  /* 0x0000000504047291 */ /* 0x000fc8000f8ff83f */
[----:B------:R-:W-:-:S04]  /*6810*/  USHF.R.U32.HI UR4, URZ, 0x2, UR4 ;  /* 0x000000023f047899 */ /* 0x000fc80008011604 */
[----:B------:R-:W-:Y:S01]  /*6820*/  UIMAD UR42, UR4, -0x7, UR42 ;  /* 0xfffffff9042a78a4 */ /* 0x000fe2000f8e022a */
[----:B------:R-:W-:Y:S11]  /*6830*/  @P0 BRA `(.L_x_164) ;  /* 0xffffffac000c0947 */ /* 0x000ff6000383ffff */
[----:B------:R-:W-:Y:S05]  /*6840*/  EXIT ;  /* 0x000000000000794d */ /* 0x000fea0003800000 */
.L_x_7:
        /* <DEDUP_REMOVED lines=26> */
.L_x_166:
[----:B------:R-:W0:Y:S01]  /*69f0*/  LDC.64 R28, c[0x0][0x640] ;  /* 0x00019000ff1c7b82 */ /* 0x000e220000000a00 */
[-CC-:B------:R-:W-:Y:S01]  /*6a00*/  SHF.R.U64 R22, R12, R20.reuse, R13.reuse ;  /* 0x000000140c167219 */ /* 0x180fe2000000120d */
[----:B------:R-:W-:Y:S01]  /*6a10*/  IMAD.MOV.U32 R26, RZ, RZ, 0x1 ;  /* 0x00000001ff1a7424 */ /* 0x000fe200078e00ff */
[----:B------:R-:W-:Y:S02]  /*6a20*/  SHF.R.U32.HI R8, RZ, R20, R13 ;  /* 0x00000014ff087219 */ /* 0x000fe4000001160d */
[----:B------:R-:W-:-:S03]  /*6a30*/  IADD3 R11, P0, RZ, -R22, RZ ;  /* 0x80000016ff0b7210 */ /* 0x000fc60007f1e0ff */
[----:B------:R-:W1:Y:S02]  /*6a40*/  LDC R12, c[0x0][0x618] ;  /* 0x00018600ff0c7b82 */ /* 0x000e640000000800 */
[----:B------:R-:W-:-:S04]  /*6a50*/  IMAD.X R9, RZ, RZ, ~R8, P0 ;  /* 0x000000ffff097224 */ /* 0x000fc800000e0e08 */
[-C--:B------:R-:W-:Y:S02]  /*6a60*/  IMAD R10, R9, R24.reuse, RZ ;  /* 0x00000018090a7224 */ /* 0x080fe400078e02ff */
[----:B------:R-:W2:Y:S01]  /*6a70*/  LDC R20, c[0x0][0x608] ;  /* 0x00018200ff147b82 */ /* 0x000ea20000000800 */
[----:B------:R-:W-:-:S04]  /*6a80*/  IMAD.WIDE.U32 R8, R11, R24, R16 ;  /* 0x000000180b087225 */ /* 0x000fc800078e0010 */
[----:B------:R-:W-:Y:S02]  /*6a90*/  IMAD R11, R11, R25, R10 ;  /* 0x000000190b0b7224 */ /* 0x000fe400078e020a */
[----:B------:R-:W-:Y:S01]  /*6aa0*/  IMAD.MOV.U32 R10, RZ, RZ, -0x1 ;  /* 0xffffffffff0a7424 */ /* 0x000fe200078e00ff */
        /* <DEDUP_REMOVED lines=28> */
.L_x_167:
[----:B------:R-:W-:Y:S01]  /*6c70*/  ISETP.NE.AND P0, PT, R2, 0x1, PT ;  /* 0x000000010200780c */ /* 0x000fe20003f05270 */
[----:B------:R-:W-:Y:S01]  /*6c80*/  IMAD.MOV.U32 R12, RZ, RZ, R22 ;  /* 0x000000ffff0c7224 */ /* 0x000fe200078e0016 */
[----:B-1----:R-:W-:Y:S02]  /*6c90*/  SHF.R.U64 R8, R8, R24, R9 ;  /* 0x0000001808087219 */ /* 0x002fe40000001209 */
[----:B------:R-:W-:Y:S01]  /*6ca0*/  LOP3.LUT R5, R19, R30, RZ, 0xc0, !PT ;  /* 0x0000001e13057212 */ /* 0x000fe200078ec0ff */
[----:B0-----:R-:W-:Y:S01]  /*6cb0*/  VIADD R19, R23, 0xffffffff ;  /* 0xffffffff17137836 */ /* 0x001fe20000000000 */
[----:B------:R-:W-:Y:S01]  /*6cc0*/  SHF.L.U32 R26, R26, R27, RZ ;  /* 0x0000001b1a1a7219 */ /* 0x000fe200000006ff */
[----:B------:R-:W-:-:S03]  /*6cd0*/  IMAD.MOV R9, RZ, RZ, -R8 ;  /* 0x000000ffff097224 */ /* 0x000fc600078e0a08 */
[----:B------:R-:W-:Y:S01]  /*6ce0*/  LOP3.LUT R19, R14, R19, RZ, 0xc0, !PT ;  /* 0x000000130e137212 */ /* 0x000fe200078ec0ff */
[----:B------:R-:W-:Y:S02]  /*6cf0*/  IMAD R5, R26, R8, R5 ;  /* 0x000000081a057224 */ /* 0x000fe400078e0205 */
[----:B------:R-:W-:Y:S02]  /*6d00*/  @P0 IMAD R6, R7, R21, R4 ;  /* 0x0000001507060224 */ /* 0x000fe400078e0204 */
[----:B--2---:R-:W-:Y:S02]  /*6d10*/  IMAD R4, R9, R25, R20 ;  /* 0x0000001909047224 */ /* 0x004fe400078e0214 */
[----:B---3--:R-:W-:Y:S02]  /*6d20*/  IMAD R6, R5, R31, R6 ;  /* 0x0000001f05067224 */ /* 0x008fe400078e0206 */
[----:B------:R-:W-:Y:S02]  /*6d30*/  IMAD R19, R4, R23, R19 ;  /* 0x0000001704137224 */ /* 0x000fe400078e0213 */
[----:B------:R-:W-:-:S03]  /*6d40*/  IMAD.MOV.U32 R8, RZ, RZ, 0x1 ;  /* 0x00000001ff087424 */ /* 0x000fc600078e00ff */
[----:B------:R-:W-:Y:S02]  /*6d50*/  SEL R20, R19, R6, !P0 ;  /* 0x0000000613147207 */ /* 0x000fe40004000000 */
[----:B------:R-:W-:-:S07]  /*6d60*/  SEL R19, R6, R19, !P0 ;  /* 0x0000001306137207 */ /* 0x000fce0004000000 */
.L_x_165:
[----:B------:R-:W-:-:S08]  /*6d70*/  NOP ;  /* 0x0000000000007918 */ /* 0x000fd00000000000 */
[----:B------:R-:W0:-:S00]  /*6d80*/  USETMAXREG.DEALLOC.CTAPOOL 0x28 ;  /* 0x00000028000079c8 */ /* 0x000e0000080e0500 */
[----:B0-----:R-:W-:-:S13]  /*6d90*/  ISETP.NE.AND P0, PT, R3, RZ, PT ;  /* 0x000000ff0300720c */ /* 0x001fda0003f05270 */
[----:B------:R-:W-:Y:S05]  /*6da0*/  @P0 EXIT ;  /* 0x000000000000094d */ /* 0x000fea0003800000 */
[----:B------:R-:W-:Y:S01]  /*6db0*/  LOP3.LUT P0, RZ, R8, 0xff, RZ, 0xc0, !PT ;  /* 0x000000ff08ff7812 */ /* 0x000fe2000780c0ff */
[----:B------:R-:W-:Y:S02]  /*6dc0*/  IMAD.MOV.U32 R3, RZ, RZ, 0x1 ;  /* 0x00000001ff037424 */ /* 0x000fe400078e00ff */
[----:B------:R-:W-:-:S10]  /*6dd0*/  IMAD.MOV.U32 R13, RZ, RZ, RZ ;  /* 0x000000ffff0d7224 */ /* 0x000fd400078e00ff */
[----:B------:R-:W-:Y:S05]  /*6de0*/  @!P0 BRA `(.L_x_168) ;  /* 0x0000000c00688947 */ /* 0x000fea0003800000 */
[----:B------:R-:W0:Y:S01]  /*6df0*/  LDC R3, c[0x0][0x28c] ;  /* 0x0000a300ff037b82 */ /* 0x000e220000000800 */
[----:B------:R-:W-:Y:S01]  /*6e00*/  ULDC UR6, c[0x0][0x658] ;  /* 0x0001960000067ab9 */ /* 0x000fe20000000800 */
[----:B------:R-:W-:Y:S01]  /*6e10*/  UMOV UR7, 0xffffffff ;  /* 0xffffffff00077882 */ /* 0x000fe20000000000 */
[----:B------:R-:W-:Y:S01]  /*6e20*/  BSSY B0, `(.L_x_168) ;  /* 0x00000d6000007945 */ /* 0x000fe20003800000 */
[----:B------:R-:W-:Y:S01]  /*6e30*/  USHF.L.U32 UR7, UR7, UR6, URZ ;  /* 0x0000000607077299 */ /* 0x000fe2000800063f */
[----:B------:R-:W-:Y:S01]  /*6e40*/  IMAD.MOV.U32 R11, RZ, RZ, 0x1 ;  /* 0x00000001ff0b7424 */ /* 0x000fe200078e00ff */
[----:B------:R-:W-:Y:S01]  /*6e50*/  LOP3.LUT R10, R18, 0x2, RZ, 0xfc, !PT ;  /* 0x00000002120a7812 */ /* 0x000fe200078efcff */
[----:B------:R-:W-:Y:S01]  /*6e60*/  IMAD.MOV.U32 R13, RZ, RZ, RZ ;  /* 0x000000ffff0d7224 */ /* 0x000fe200078e00ff */
[----:B------:R-:W1:Y:S01]  /*6e70*/  S2UR UR4, SR_CgaCtaId ;  /* 0x00000000000479c3 */ /* 0x000e620000008800 */
[----:B------:R-:W-:Y:S01]  /*6e80*/  ULDC UR5, c[0x0][0x600] ;  /* 0x0001800000057ab9 */ /* 0x000fe20000000800 */
[----:B------:R-:W-:Y:S01]  /*6e90*/  UMOV UR8, 0x1 ;  /* 0x0000000100087882 */ /* 0x000fe20000000000 */
[----:B------:R-:W-:-:S02]  /*6ea0*/  UIADD3 UR5, UR5, -0x1, URZ ;  /* 0xffffffff05057890 */ /* 0x000fc4000fffe03f */
[----:B------:R-:W-:Y:S02]  /*6eb0*/  USHF.L.U32 UR6, UR8, UR6, URZ ;  /* 0x0000000608067299 */ /* 0x000fe4000800063f */
[----:B------:R-:W-:Y:S01]  /*6ec0*/  ULOP3.LUT UR7, URZ, UR7, URZ, 0x33, !UPT ;  /* 0x000000073f077292 */ /* 0x000fe2000f8e333f */
[----:B------:R-:W-:Y:S01]  /*6ed0*/  ULDC.64 UR42, c[0x0][0x198] ;  /* 0x00006600002a7ab9 */ /* 0x000fe20000000a00 */
[----:B0-----:R-:W-:-:S05]  /*6ee0*/  VIADD R3, R3, 0x3f ;  /* 0x0000003f03037836 */ /* 0x001fca0000000000 */
[----:B------:R-:W-:Y:S01]  /*6ef0*/  SHF.R.S32.HI R4, RZ, 0x1f, R3 ;  /* 0x0000001fff047819 */ /* 0x000fe20000011403 */
[----:B-1----:R-:W-:-:S03]  /*6f00*/  USHF.L.U32 UR4, UR4, 0x3, URZ ;  /* 0x0000000304047899 */ /* 0x002fc6000800063f */
[----:B------:R-:W-:Y:S01]  /*6f10*/  LEA.HI R4, R4, R3, RZ, 0x6 ;  /* 0x0000000304047211 */ /* 0x000fe200078f30ff */
[----:B------:R-:W-:-:S03]  /*6f20*/  IMAD.MOV.U32 R3, RZ, RZ, 0x1 ;  /* 0x00000001ff037424 */ /* 0x000fc600078e00ff */
[----:B------:R-:W-:-:S05]  /*6f30*/  SHF.R.S32.HI R8, RZ, 0x6, R4 ;  /* 0x00000006ff087819 */ /* 0x000fca0000011404 */
[----:B------:R-:W-:-:S07]  /*6f40*/  VIADD R9, R8, 0x1 ;  /* 0x0000000108097836 */ /* 0x000fce0000000000 */
.L_x_179:
[----:B------:R-:W-:-:S03]  /*6f50*/  UMOV UR8, 0xffffffff ;  /* 0xffffffff00087882 */ /* 0x000fc60000000000 */
[----:B------:R-:W-:Y:S05]  /*6f60*/  BRA.DIV UR8, `(.L_x_169) ;  /* 0x00000012085c7947 */ /* 0x000fea000b800000 */
[----:B------:R-:W-:-:S13]  /*6f70*/  ELECT P6, URZ, PT ;  /* 0x00000000003f782f */ /* 0x000fda00038c0000 */
.L_x_193:
[----:B------:R-:W-:Y:S04]  /*6f80*/  BSSY B1, `(.L_x_170) ;  /* 0x000004b000017945 */ /* 0x000fe80003800000 */
[----:B------:R-:W-:Y:S05]  /*6f90*/  @!P6 BRA `(.L_x_171) ;  /* 0x000000040024e947 */ /* 0x000fea0003800000 */
[----:B------:R-:W0:Y:S02]  /*6fa0*/  LDC R4, c[0x0][0x28c] ;  /* 0x0000a300ff047b82 */ /* 0x000e240000000800 */
[----:B0-----:R-:W-:-:S13]  /*6fb0*/  ISETP.GE.AND P0, PT, R4, 0x1, PT ;  /* 0x000000010400780c */ /* 0x001fda0003f06270 */
[----:B------:R-:W-:Y:S05]  /*6fc0*/  @!P0 BRA `(.L_x_171) ;  /* 0x0000000400188947 */ /* 0x000fea0003800000 */
[----:B------:R-:W-:Y:S02]  /*6fd0*/  IMAD.SHL.U32 R19, R19, 0x80, RZ ;  /* 0x0000008013137824 */ /* 0x000fe400078e00ff */
[----:B------:R-:W-:Y:S02]  /*6fe0*/  IMAD.SHL.U32 R20, R20, 0x80, RZ ;  /* 0x0000008014147824 */ /* 0x000fe400078e00ff */
[----:B------:R-:W-:Y:S02]  /*6ff0*/  IMAD.MOV.U32 R23, RZ, RZ, RZ ;  /* 0x000000ffff177224 */ /* 0x000fe400078e00ff */
[----:B------:R-:W-:Y:S02]  /*7000*/  IMAD.U32 R24, RZ, RZ, UR4 ;  /* 0x00000004ff187e24 */ /* 0x000fe4000f8e00ff */
[----:B------:R-:W-:Y:S02]  /*7010*/  IMAD.MOV.U32 R4, RZ, RZ, R9 ;  /* 0x000000ffff047224 */ /* 0x000fe400078e0009 */
[----:B------:R-:W-:-:S02]  /*7020*/  IMAD.MOV.U32 R5, RZ, RZ, R3 ;  /* 0x000000ffff057224 */ /* 0x000fc400078e0003 */
[----:B------:R-:W-:Y:S02]  /*7030*/  IMAD.MOV.U32 R6, RZ, RZ, R13 ;  /* 0x000000ffff067224 */ /* 0x000fe400078e000d */
[----:B------:R-:W-:Y:S02]  /*7040*/  VIADD R25, R19, 0x40 ;  /* 0x0000004013197836 */ /* 0x000fe40000000000 */
[----:B------:R-:W-:-:S07]  /*7050*/  VIADD R26, R20, 0x40 ;  /* 0x00000040141a7836 */ /* 0x000fce0000000000 */
.L_x_174:
[----:B------:R-:W0:Y:S01]  /*7060*/  S2R R15, SR_CgaCtaId ;  /* 0x00000000000f7919 */ /* 0x000e220000008800 */
[----:B------:R-:W-:Y:S02]  /*7070*/  MOV R7, 0x400 ;  /* 0x0000040000077802 */ /* 0x000fe40000000f00 */
[----:B------:R-:W-:-:S13]  /*7080*/  ISETP.NE.AND P1, PT, R0, RZ, PT ;  /* 0x000000ff0000720c */ /* 0x000fda0003f25270 */
[----:B------:R-:W1:Y:S01]  /*7090*/  @!P1 LDC R14, c[0x0][0x500] ;  /* 0x00014000ff0e9b82 */ /* 0x000e620000000800 */
[----:B0-----:R-:W-:Y:S02]  /*70a0*/  LEA R21, R15, R7, 0x18 ;  /* 0x000000070f157211 */ /* 0x001fe400078ec0ff */
[----:B------:R-:W-:-:S03]  /*70b0*/  SHF.L.U32 R7, R5, 0x1f, RZ ;  /* 0x0000001f05077819 */ /* 0x000fc600000006ff */
[----:B------:R-:W-:-:S04]  /*70c0*/  IMAD R22, R6, 0x8, R21 ;  /* 0x0000000806167824 */ /* 0x000fc800078e0215 */
[----:B------:R-:W0:Y:S02]  /*70d0*/  SYNCS.PHASECHK.TRANS64.TRYWAIT P0, [R22+URZ+0x38], R7 ;  /* 0x00003807160075a7 */ /* 0x000e24000800017f */
[----:B01----:R-:W-:Y:S05]  /*70e0*/  @!P0 BRA `(.L_x_172) ;  /* 0x00000010001c8947 */ /* 0x003fea0003800000 */
.L_x_194:
[----:B0-----:R-:W-:Y:S01]  /*70f0*/  PRMT R7, R10, 0x9910, RZ ;  /* 0x000099100a077816 */ /* 0x001fe200000000ff */
[----:B------:R0:W-:Y:S03]  /*7100*/  @!P1 SYNCS.ARRIVE.TRANS64 RZ, [R22+URZ], R14 ;  /* 0x0000000e16ff99a7 */ /* 0x0001e6000800003f */
[----:B------:R-:W-:-:S13]  /*7110*/  ISETP.NE.AND P0, PT, R7, 0x2, PT ;  /* 0x000000020700780c */ /* 0x000fda0003f05270 */
[----:B0-----:R-:W-:Y:S05]  /*7120*/  @P0 BRA `(.L_x_173) ;  /* 0x0000000000040947 */ /* 0x001fea0003800000 */
[----:B------:R-:W-:Y:S01]  /*7130*/  BPT.TRAP 0x1 ;  /* 0x000000040000795c */ /* 0x000fe20000300000 */
.L_x_173:
[----:B------:R-:W-:Y:S01]  /*7140*/  IMAD R7, R6, 0x10, R15 ;  /* 0x0000001006077824 */ /* 0x000fe200078e020f */
[----:B------:R-:W-:Y:S01]  /*7150*/  R2UR UR33, R22 ;  /* 0x00000000162172ca */ /* 0x000fe200000e0000 */
[----:B------:R-:W-:Y:S01]  /*7160*/  VIADD R4, R4, 0xffffffff ;  /* 0xffffffff04047836 */ /* 0x000fe20000000000 */
[----:B------:R-:W-:Y:S01]  /*7170*/  R2UR UR35, R24 ;  /* 0x00000000182372ca */ /* 0x000fe200000e0000 */
[----:B------:R-:W-:Y:S01]  /*7180*/  IMAD.SHL.U32 R7, R7, 0x200, RZ ;  /* 0x0000020007077824 */ /* 0x000fe200078e00ff */
[----:B------:R-:W-:Y:S01]  /*7190*/  R2UR UR36, R12 ;  /* 0x000000000c2472ca */ /* 0x000fe200000e0000 */
[----:B------:R-:W-:Y:S01]  /*71a0*/  UIADD3 UR14, UP0, UR42, 0xf0, URZ ;  /* 0x000000f02a0e7890 */ /* 0x000fe2000ff1e03f */
[----:B------:R-:W-:Y:S01]  /*71b0*/  R2UR UR34, R19 ;  /* 0x00000000132272ca */ /* 0x000fe200000e0000 */
[--C-:B------:R-:W-:Y:S01]  /*71c0*/  IMAD R7, R7, 0x2, R21.reuse ;  /* 0x0000000207077824 */ /* 0x100fe200078e0215 */
[----:B------:R-:W-:Y:S01]  /*71d0*/  R2UR UR26, R25 ;  /* 0x00000000191a72ca */ /* 0x000fe200000e0000 */
[----:B------:R-:W-:Y:S01]  /*71e0*/  IMAD R21, R6, 0x4000, R21 ;  /* 0x0000400006157824 */ /* 0x000fe200078e0215 */
[----:B------:R-:W-:Y:S01]  /*71f0*/  R2UR UR19, R23 ;  /* 0x00000000171372ca */ /* 0x000fe200000e0000 */
[----:B------:R-:W-:Y:S01]  /*7200*/  UIADD3 UR22, UP1, UR42, 0x1f0, URZ ;  /* 0x000001f02a167890 */ /* 0x000fe2000ff3e03f */
[----:B------:R-:W-:Y:S01]  /*7210*/  R2UR UR24, R7 ;  /* 0x00000000071872ca */ /* 0x000fe200000e0000 */
[----:B------:R-:W-:Y:S01]  /*7220*/  UIADD3.X UR15, URZ, UR43, URZ, UP0, !UPT ;  /* 0x0000002b3f0f7290 */ /* 0x000fe200087fe43f */
[----:B------:R-:W-:Y:S01]  /*7230*/  R2UR UR8, R21 ;  /* 0x00000000150872ca */ /* 0x000fe200000e0000 */
[----:B------:R-:W-:Y:S01]  /*7240*/  UIADD3.X UR23, URZ, UR43, URZ, UP1, !UPT ;  /* 0x0000002b3f177290 */ /* 0x000fe20008ffe43f */
[----:B------:R-:W-:Y:S01]  /*7250*/  R2UR UR18, R20 ;  /* 0x00000000141272ca */ /* 0x000fe200000e0000 */
[----:B------:R-:W-:Y:S01]  /*7260*/  VIADD R6, R6, 0x1 ;  /* 0x0000000106067836 */ /* 0x000fe20000000000 */
[----:B------:R-:W-:Y:S01]  /*7270*/  R2UR UR10, R26 ;  /* 0x000000001a0a72ca */ /* 0x000fe200000e0000 */
[----:B------:R-:W-:Y:S01]  /*7280*/  UMOV UR13, 0xff0000 ;  /* 0x00ff0000000d7882 */ /* 0x000fe20000000000 */
[----:B------:R-:W-:Y:S01]  /*7290*/  ISETP.GT.AND P1, PT, R4, 0x1, PT ;  /* 0x000000010400780c */ /* 0x000fe20003f24270 */
[----:B------:R-:W-:Y:S01]  /*72a0*/  UMOV UR30, 0x0 ;  /* 0x00000000001e7882 */ /* 0x000fe20000000000 */
[----:B------:R-:W-:Y:S01]  /*72b0*/  UMOV UR31, 0x10000000 ;  /* 0x10000000001f7882 */ /* 0x000fe20000000000 */
[----:B------:R-:W-:Y:S01]  /*72c0*/  ISETP.NE.AND P0, PT, R6, 0x7, PT ;  /* 0x000000070600780c */ /* 0x000fe20003f05270 */
[----:B------:R-:W-:Y:S01]  /*72d0*/  UMOV UR25, UR33 ;  /* 0x0000002100197c82 */ /* 0x000fe20008000000 */
[----:B------:R-:W-:Y:S01]  /*72e0*/  UIADD3 UR32, UR24, 0x180, URZ ;  /* 0x0000018018207890 */ /* 0x000fe2000fffe03f */
[----:B------:R-:W-:Y:S01]  /*72f0*/  VIADD R23, R23, 0x40 ;  /* 0x0000004017177836 */ /* 0x000fe20000000000 */
[----:B------:R-:W-:Y:S01]  /*7300*/  UIADD3 UR24, UR24, 0x2180, URZ ;  /* 0x0000218018187890 */ /* 0x000fe2000fffe03f */
[----:B------:R-:W-:Y:S01]  /*7310*/  SEL R14, RZ, 0x1, P0 ;  /* 0x00000001ff0e7807 */ /* 0x000fe20000000000 */
[----:B------:R-:W-:Y:S01]  /*7320*/  UIADD3 UR16, UR8, 0x1c180, URZ ;  /* 0x0001c18008107890 */ /* 0x000fe2000fffe03f */
[----:B------:R-:W-:Y:S01]  /*7330*/  VIADD R24, R24, 0x40 ;  /* 0x0000004018187836 */ /* 0x000fe20000000000 */
[----:B------:R-:W-:Y:S01]  /*7340*/  UIADD3 UR8, UR8, 0x1e180, URZ ;  /* 0x0001e18008087890 */ /* 0x000fe2000fffe03f */
[----:B------:R-:W-:Y:S01]  /*7350*/  LOP3.LUT R5, R5, R14, RZ, 0x3c, !PT ;  /* 0x0000000e05057212 */ /* 0x000fe200078e3cff */
[----:B------:R-:W-:Y:S01]  /*7360*/  UMOV UR27, UR35 ;  /* 0x00000023001b7c82 */ /* 0x000fe20008000000 */
[----:B------:R-:W-:Y:S01]  /*7370*/  UMOV UR28, UR36 ;  /* 0x00000024001c7c82 */ /* 0x000fe20008000000 */
[----:B------:R0:W-:Y:S01]  /*7380*/  UTMALDG.3D.MULTICAST [UR32], [UR14], UR13, desc[UR30] ;  /* 0x00001e200e0073b4 */ /* 0x0001e2000801180d */
[----:B------:R-:W-:Y:S01]  /*7390*/  UMOV UR17, UR33 ;  /* 0x0000002100117c82 */ /* 0x000fe20008000000 */
[----:B------:R-:W-:Y:S01]  /*73a0*/  UMOV UR20, UR36 ;  /* 0x0000002400147c82 */ /* 0x000fe20008000000 */
[----:B------:R-:W-:Y:S01]  /*73b0*/  UMOV UR9, UR33 ;  /* 0x0000002100097c82 */ /* 0x000fe20008000000 */
[----:B------:R-:W-:Y:S01]  /*73c0*/  UMOV UR11, UR19 ;  /* 0x00000013000b7c82 */ /* 0x000fe20008000000 */
[----:B------:R-:W-:Y:S01]  /*73d0*/  UMOV UR12, UR36 ;  /* 0x00000024000c7c82 */ /* 0x000fe20008000000 */
[----:B------:R-:W-:Y:S01]  /*73e0*/  SEL R6, R6, RZ, P0 ;  /* 0x000000ff06067207 */ /* 0x000fe20000000000 */
[----:B------:R0:W-:Y:S01]  /*73f0*/  UTMALDG.3D.MULTICAST [UR24], [UR14], UR13, desc[UR30] ;  /* 0x00001e180e0073b4 */ /* 0x0001e2000801180d */
[----:B------:R0:W-:Y:S01]  /*7400*/  UTMALDG.3D [UR16], [UR22], desc[UR30] ;  /* 0x00001e10160075b4 */ /* 0x0001e20008011000 */
[----:B------:R0:W-:Y:S02]  /*7410*/  UTMALDG.3D [UR8], [UR22], desc[UR30] ;  /* 0x00001e08160075b4 */ /* 0x0001e40008011000 */
[----:B0-----:R-:W-:Y:S05]  /*7420*/  @P1 BRA `(.L_x_174) ;  /* 0xfffffffc000c1947 */ /* 0x001fea000383ffff */
.L_x_171:
[----:B------:R-:W-:Y:S05]  /*7430*/  BSYNC B1 ;  /* 0x0000000000017941 */ /* 0x000fea0003800000 */
.L_x_170:
[----:B------:R-:W-:Y:S01]  /*7440*/  LOP3.LUT P1, RZ, R11, 0xff, RZ, 0xc0, !PT ;  /* 0x000000ff0bff7812 */ /* 0x000fe2000782c0ff */
[C---:B------:R-:W-:Y:S01]  /*7450*/  IMAD.IADD R13, R8.reuse, 0x1, R13 ;  /* 0x00000001080d7824 */ /* 0x040fe200078e020d */
[----:B------:R-:W-:Y:S01]  /*7460*/  ULDC.64 UR8, c[0x0][0x650] ;  /* 0x0001940000087ab9 */ /* 0x000fe20000000a00 */
[C---:B------:R-:W-:Y:S01]  /*7470*/  ISETP.GE.U32.AND P2, PT, R8.reuse, 0x7, PT ;  /* 0x000000070800780c */ /* 0x040fe20003f46070 */
[----:B------:R-:W-:Y:S01]  /*7480*/  BSSY B1, `(.L_x_175) ;  /* 0x000006d000017945 */ /* 0x000fe20003800000 */
[C---:B------:R-:W-:Y:S01]  /*7490*/  IMAD.WIDE.U32 R4, R13.reuse, 0x24924925, RZ ;  /* 0x249249250d047825 */ /* 0x040fe200078e00ff */
[----:B------:R-:W-:Y:S02]  /*74a0*/  ISETP.GT.U32.AND P0, PT, R13, 0x6, PT ;  /* 0x000000060d00780c */ /* 0x000fe40003f04070 */
[----:B------:R-:W-:Y:S01]  /*74b0*/  PRMT R11, RZ, 0x7610, R11 ;  /* 0x00007610ff0b7816 */ /* 0x000fe2000000000b */
[----:B------:R-:W-:Y:S01]  /*74c0*/  IMAD.MOV.U32 R19, RZ, RZ, -0x1 ;  /* 0xffffffffff137424 */ /* 0x000fe200078e00ff */
[----:B------:R-:W-:Y:S01]  /*74d0*/  ISETP.LT.U32.AND P0, PT, R8, 0x7, P0 ;  /* 0x000000070800780c */ /* 0x000fe20000701070 */
[----:B------:R-:W-:-:S02]  /*74e0*/  IMAD.MOV.U32 R20, RZ, RZ, -0x1 ;  /* 0xffffffffff147424 */ /* 0x000fc400078e00ff */
[----:B------:R-:W0:Y:S01]  /*74f0*/  @P1 S2R R7, SR_CgaCtaId ;  /* 0x0000000000071919 */ /* 0x000e220000008800 */
[----:B------:R-:W-:Y:S01]  /*7500*/  SEL R4, RZ, 0x1, !P0 ;  /* 0x00000001ff047807 */ /* 0x000fe20004000000 */
[----:B------:R-:W-:Y:S01]  /*7510*/  IMAD.MOV.U32 R12, RZ, RZ, -0x1 ;  /* 0xffffffffff0c7424 */ /* 0x000fe200078e00ff */
[----:B------:R-:W-:Y:S02]  /*7520*/  IADD3 R16, P0, R16, UR38, RZ ;  /* 0x0000002610107c10 */ /* 0x000fe4000ff1e0ff */
[----:B------:R-:W-:Y:S02]  /*7530*/  @P1 MOV R6, 0x400 ;  /* 0x0000040000061802 */ /* 0x000fe40000000f00 */
[----:B------:R-:W-:Y:S02]  /*7540*/  IADD3.X R17, R17, UR41, RZ, P0, !PT ;  /* 0x0000002911117c10 */ /* 0x000fe400087fe4ff */
[----:B------:R-:W-:Y:S02]  /*7550*/  ISETP.GE.U32.AND P0, PT, R16, UR8, PT ;  /* 0x0000000810007c0c */ /* 0x000fe4000bf06070 */
[----:B------:R-:W-:-:S02]  /*7560*/  LOP3.LUT R3, R3, R4, RZ, 0x3c, !PT ;  /* 0x0000000403037212 */ /* 0x000fc400078e3cff */
[----:B------:R-:W-:Y:S02]  /*7570*/  ISETP.GE.U32.AND.EX P0, PT, R17, UR9, PT, P0 ;  /* 0x0000000911007c0c */ /* 0x000fe4000bf06100 */
[----:B0-----:R-:W-:Y:S01]  /*7580*/  @P1 LEA R6, R7, R6, 0x18 ;  /* 0x0000000607061211 */ /* 0x001fe200078ec0ff */
[----:B------:R-:W-:-:S03]  /*7590*/  IMAD.IADD R7, R13, 0x1, -R5 ;  /* 0x000000010d077824 */ /* 0x000fc600078e0a05 */
[----:B------:R0:W-:Y:S02]  /*75a0*/  @P1 SYNCS.ARRIVE.TRANS64.A1T0 RZ, [R6+URZ+0x88], RZ ;  /* 0x000088ff06ff19a7 */ /* 0x0001e4000810003f */
[----:B------:R-:W-:-:S04]  /*75b0*/  LEA.HI R7, R7, R5, RZ, 0x1f ;  /* 0x0000000507077211 */ /* 0x000fc800078ff8ff */
[----:B------:R-:W-:-:S04]  /*75c0*/  SHF.R.U32.HI R4, RZ, 0x2, R7 ;  /* 0x00000002ff047819 */ /* 0x000fc80000011607 */
[--C-:B------:R-:W-:Y:S01]  /*75d0*/  @P2 LOP3.LUT R3, R3, 0x1, R4.reuse, 0x78, !PT ;  /* 0x0000000103032812 */ /* 0x100fe200078e7804 */
[----:B------:R-:W-:Y:S01]  /*75e0*/  IMAD R13, R4, -0x7, R13 ;  /* 0xfffffff9040d7824 */ /* 0x000fe200078e020d */
[----:B------:R-:W-:Y:S01]  /*75f0*/  PRMT R4, RZ, 0x7610, R4 ;  /* 0x00007610ff047816 */ /* 0x000fe20000000004 */
[----:B0-----:R-:W-:Y:S06]  /*7600*/  @P0 BRA `(.L_x_176) ;  /* 0x0000000400500947 */ /* 0x001fec0003800000 */
[----:B------:R-:W0:Y:S01]  /*7610*/  S2R R15, SR_CTAID.X ;  /* 0x00000000000f7919 */ /* 0x000e220000002500 */
[----:B------:R-:W-:Y:S01]  /*7620*/  ULDC.64 UR8, c[0x0][0x628] ;  /* 0x00018a0000087ab9 */ /* 0x000fe20000000a00 */
[----:B------:R-:W1:Y:S01]  /*7630*/  LDC R20, c[0x0][0x144] ;  /* 0x00005100ff147b82 */ /* 0x000e620000000800 */
[----:B------:R-:W-:Y:S01]  /*7640*/  ISETP.NE.U32.AND P0, PT, RZ, UR8, PT ;  /* 0x00000008ff007c0c */ /* 0x000fe2000bf05070 */
[----:B------:R-:W2:Y:S01]  /*7650*/  S2R R12, SR_CTAID.Y ;  /* 0x00000000000c7919 */ /* 0x000ea20000002600 */
[----:B------:R-:W-:Y:S01]  /*7660*/  ULDC UR10, c[0x0][0x150] ;  /* 0x00005400000a7ab9 */ /* 0x000fe20000000800 */
[----:B------:R-:W-:Y:S01]  /*7670*/  ULDC UR11, c[0x0][0x630] ;  /* 0x00018c00000b7ab9 */ /* 0x000fe20000000800 */
[----:B------:R-:W-:Y:S01]  /*7680*/  ISETP.NE.AND.EX P0, PT, RZ, UR9, PT, P0 ;  /* 0x00000009ff007c0c */ /* 0x000fe2000bf05300 */
[----:B------:R-:W-:Y:S01]  /*7690*/  IMAD.MOV.U32 R4, RZ, RZ, R16 ;  /* 0x000000ffff047224 */ /* 0x000fe200078e0010 */
[----:B0-----:R-:W-:-:S05]  /*76a0*/  I2FP.F32.U32 R5, R15 ;  /* 0x0000000f00057245 */ /* 0x001fca0000201000 */
[----:B------:R-:W-:Y:S01]  /*76b0*/  FMUL R21, R5, UR10 ;  /* 0x0000000a05157c20 */ /* 0x000fe20008400000 */
[----:B------:R-:W-:-:S05]  /*76c0*/  IMAD.MOV.U32 R5, RZ, RZ, R17 ;  /* 0x000000ffff057224 */ /* 0x000fca00078e0011 */
[----:B--2---:R-:W-:Y:S05]  /*76d0*/  @!P0 BRA `(.L_x_177) ;  /* 0x0000000000288947 */ /* 0x004fea0003800000 */
[----:B------:R-:W-:Y:S02]  /*76e0*/  ULDC UR10, c[0x0][0x634] ;  /* 0x00018d00000a7ab9 */ /* 0x000fe40000000800 */
[----:B------:R-:W-:-:S05]  /*76f0*/  IADD3 R5, P0, R16, UR10, RZ ;  /* 0x0000000a10057c10 */ /* 0x000fca000ff1e0ff */
[----:B------:R-:W-:-:S04]  /*7700*/  IMAD.X R19, RZ, RZ, R17, P0 ;  /* 0x000000ffff137224 */ /* 0x000fc800000e0611 */
[----:B------:R-:W-:-:S04]  /*7710*/  IMAD.WIDE.U32 R6, R19, UR8, RZ ;  /* 0x0000000813067c25 */ /* 0x000fc8000f8e00ff */
[----:B------:R-:W-:-:S04]  /*7720*/  IMAD.WIDE.U32 R6, P0, R5, UR9, R6 ;  /* 0x0000000905067c25 */ /* 0x000fc8000f800006 */
[----:B------:R-:W-:-:S04]  /*7730*/  IMAD.WIDE.U32 R4, R5, UR8, RZ ;  /* 0x0000000805047c25 */ /* 0x000fc8000f8e00ff */
[----:B------:R-:W-:Y:S01]  /*7740*/  IMAD.MOV.U32 R4, RZ, RZ, R7 ;  /* 0x000000ffff047224 */ /* 0x000fe200078e0007 */
[----:B------:R-:W-:Y:S01]  /*7750*/  IADD3 RZ, P1, R5, R6, RZ ;  /* 0x0000000605ff7210 */ /* 0x000fe20007f3e0ff */
[----:B------:R-:W-:-:S04]  /*7760*/  IMAD.X R5, RZ, RZ, RZ, P0 ;  /* 0x000000ffff057224 */ /* 0x000fc800000e06ff */
[----:B------:R-:W-:-:S08]  /*7770*/  IMAD.WIDE.U32.X R4, R19, UR9, R4, P1 ;  /* 0x0000000913047c25 */ /* 0x000fd000088e0404 */
.L_x_177:
[--C-:B------:R-:W-:Y:S01]  /*7780*/  SHF.R.U64 R14, R4, UR11, R5.reuse ;  /* 0x0000000b040e7c19 */ /* 0x100fe20008001205 */
[----:B------:R-:W0:Y:S01]  /*7790*/  F2I.U32.TRUNC.NTZ R21, R21 ;  /* 0x0000001500157305 */ /* 0x000e22000020f000 */
[----:B------:R-:W-:Y:S01]  /*77a0*/  SHF.R.U32.HI R4, RZ, UR11, R5 ;  /* 0x0000000bff047c19 */ /* 0x000fe20008011605 */
[----:B------:R-:W-:Y:S01]  /*77b0*/  ULDC.64 UR8, c[0x0][0x620] ;  /* 0x0001880000087ab9 */ /* 0x000fe20000000a00 */
[----:B------:R-:W-:Y:S01]  /*77c0*/  IADD3 R7, P0, RZ, -R14, RZ ;  /* 0x8000000eff077210 */ /* 0x000fe20007f1e0ff */
[----:B------:R-:W-:-:S04]  /*77d0*/  ULDC.64 UR10, c[0x0][0x640] ;  /* 0x00019000000a7ab9 */ /* 0x000fc80000000a00 */
[----:B------:R-:W-:Y:S01]  /*77e0*/  IMAD.X R4, RZ, RZ, ~R4, P0 ;  /* 0x000000ffff047224 */ /* 0x000fe200000e0e04 */
[----:B------:R-:W-:-:S03]  /*77f0*/  ISETP.NE.U32.AND P0, PT, RZ, UR10, PT ;  /* 0x0000000aff007c0c */ /* 0x000fc6000bf05070 */
[----:B------:R-:W-:Y:S01]  /*7800*/  IMAD R6, R4, UR8, RZ ;  /* 0x0000000804067c24 */ /* 0x000fe2000f8e02ff */
[----:B------:R-:W-:Y:S01]  /*7810*/  ISETP.NE.AND.EX P0, PT, RZ, UR11, PT, P0 ;  /* 0x0000000bff007c0c */ /* 0x000fe2000bf05300 */
[----:B------:R-:W-:Y:S01]  /*7820*/  IMAD.WIDE.U32 R4, R7, UR8, R16 ;  /* 0x0000000807047c25 */ /* 0x000fe2000f8e0010 */
[----:B------:R-:W-:-:S03]  /*7830*/  ULDC UR8, c[0x0][0x618] ;  /* 0x0001860000087ab9 */ /* 0x000fc60000000800 */
[----:B------:R-:W-:Y:S01]  /*7840*/  IMAD R7, R7, UR9, R6 ;  /* 0x0000000907077c24 */ /* 0x000fe2000f8e0206 */
[----:B------:R-:W-:Y:S01]  /*7850*/  ULDC UR9, c[0x0][0x154] ;  /* 0x0000550000097ab9 */ /* 0x000fe20000000800 */
[----:B0-----:R-:W-:Y:S02]  /*7860*/  IMAD.MOV R6, RZ, RZ, -R21 ;  /* 0x000000ffff067224 */ /* 0x001fe400078e0a15 */
[----:B------:R-:W0:Y:S01]  /*7870*/  LDC R21, c[0x0][0x148] ;  /* 0x00005200ff157b82 */ /* 0x000e220000000800 */
[----:B------:R-:W-:Y:S02]  /*7880*/  IMAD.IADD R5, R5, 0x1, R7 ;  /* 0x0000000105057824 */ /* 0x000fe400078e0207 */
[----:B-1----:R-:W-:Y:S01]  /*7890*/  IMAD R15, R20, R6, R15 ;  /* 0x00000006140f7224 */ /* 0x002fe200078e020f */
[----:B------:R-:W-:Y:S02]  /*78a0*/  I2FP.F32.U32 R6, R12 ;  /* 0x0000000c00067245 */ /* 0x000fe40000201000 */
[----:B------:R-:W-:-:S02]  /*78b0*/  SHF.R.U64 R19, R4, UR8, R5 ;  /* 0x0000000804137c19 */ /* 0x000fc40008001205 */
[----:B------:R-:W-:Y:S01]  /*78c0*/  SHF.R.U32.HI R4, RZ, UR8, R5 ;  /* 0x00000008ff047c19 */ /* 0x000fe20008011605 */
[----:B------:R-:W-:Y:S01]  /*78d0*/  FMUL R6, R6, UR9 ;  /* 0x0000000906067c20 */ /* 0x000fe20008400000 */
[----:B------:R-:W-:Y:S02]  /*78e0*/  ULDC UR8, c[0x0][0x608] ;  /* 0x0001820000087ab9 */ /* 0x000fe40000000800 */
[--C-:B------:R-:W-:Y:S01]  /*78f0*/  SHF.R.U64 R22, R19, UR8, R4.reuse ;  /* 0x0000000813167c19 */ /* 0x100fe20008001204 */
[----:B------:R1:W2:Y:S01]  /*7900*/  F2I.U32.TRUNC.NTZ R24, R6 ;  /* 0x0000000600187305 */ /* 0x0002a2000020f000 */
[----:B------:R-:W-:Y:S01]  /*7910*/  SHF.R.U32.HI R5, RZ, UR8, R4 ;  /* 0x00000008ff057c19 */ /* 0x000fe20008011604 */
[----:B------:R-:W-:-:S03]  /*7920*/  ULDC UR8, c[0x0][0x658] ;  /* 0x0001960000087ab9 */ /* 0x000fc60000000800 */
[--C-:B------:R-:W-:Y:S02]  /*7930*/  SHF.R.U64 R20, R22, UR8, R5.reuse ;  /* 0x0000000816147c19 */ /* 0x100fe40008001205 */
[----:B------:R-:W-:-:S03]  /*7940*/  SHF.R.U32.HI R23, RZ, UR8, R5 ;  /* 0x00000008ff177c19 */ /* 0x000fc60008011605 */
[----:B------:R-:W-:Y:S02]  /*7950*/  IMAD.MOV.U32 R4, RZ, RZ, R20 ;  /* 0x000000ffff047224 */ /* 0x000fe400078e0014 */
[----:B------:R-:W-:Y:S01]  /*7960*/  IMAD.MOV.U32 R5, RZ, RZ, R23 ;  /* 0x000000ffff057224 */ /* 0x000fe200078e0017 */
[----:B-1----:R-:W-:Y:S06]  /*7970*/  @!P0 BRA `(.L_x_178) ;  /* 0x0000000000288947 */ /* 0x002fec0003800000 */
        /* <DEDUP_REMOVED lines=10> */
.L_x_178:
[----:B------:R-:W-:Y:S01]  /*7a20*/  ISETP.NE.AND P0, PT, R2, 0x1, PT ;  /* 0x000000010200780c */ /* 0x000fe20003f05270 */
[----:B------:R-:W-:Y:S01]  /*7a30*/  ULDC UR8, c[0x0][0x648] ;  /* 0x0001920000087ab9 */ /* 0x000fe20000000800 */
[----:B------:R-:W-:Y:S01]  /*7a40*/  LOP3.LUT R22, R22, UR7, RZ, 0xc0, !PT ;  /* 0x0000000716167c12 */ /* 0x000fe2000f8ec0ff */
[----:B--2---:R-:W-:Y:S01]  /*7a50*/  IMAD.MOV R24, RZ, RZ, -R24 ;  /* 0x000000ffff187224 */ /* 0x004fe200078e0a18 */
[----:B------:R-:W-:Y:S01]  /*7a60*/  SHF.R.U64 R5, R4, UR8, R5 ;  /* 0x0000000804057c19 */ /* 0x000fe20008001205 */
[----:B------:R-:W-:Y:S01]  /*7a70*/  ULDC UR8, c[0x0][0x638] ;  /* 0x00018e0000087ab9 */ /* 0x000fe20000000800 */
[----:B------:R-:W-:Y:S01]  /*7a80*/  LOP3.LUT R19, R19, UR5, RZ, 0xc0, !PT ;  /* 0x0000000513137c12 */ /* 0x000fe2000f8ec0ff */
[----:B------:R-:W-:Y:S01]  /*7a90*/  ULDC UR9, c[0x0][0x610] ;  /* 0x0001840000097ab9 */ /* 0x000fe20000000800 */
[----:B------:R-:W-:Y:S02]  /*7aa0*/  IMAD.MOV.U32 R4, RZ, RZ, 0x1 ;  /* 0x00000001ff047424 */ /* 0x000fe400078e00ff */
[----:B------:R-:W-:-:S02]  /*7ab0*/  IMAD.MOV R7, RZ, RZ, -R5 ;  /* 0x000000ffff077224 */ /* 0x000fc400078e0a05 */
[----:B------:R-:W-:Y:S02]  /*7ac0*/  IMAD R22, R5, UR6, R22 ;  /* 0x0000000605167c24 */ /* 0x000fe4000f8e0216 */
[----:B0-----:R-:W-:Y:S02]  /*7ad0*/  @P0 IMAD R15, R21, R24, R12 ;  /* 0x00000018150f0224 */ /* 0x001fe400078e020c */
[----:B------:R-:W-:Y:S01]  /*7ae0*/  IMAD R20, R7, UR8, R20 ;  /* 0x0000000807147c24 */ /* 0x000fe2000f8e0214 */
[----:B------:R-:W-:Y:S01]  /*7af0*/  ULDC UR8, c[0x0][0x600] ;  /* 0x0001800000087ab9 */ /* 0x000fe20000000800 */
[----:B------:R-:W-:Y:S02]  /*7b00*/  IMAD R15, R22, UR9, R15 ;  /* 0x00000009160f7c24 */ /* 0x000fe4000f8e020f */
[----:B------:R-:W-:Y:S02]  /*7b10*/  IMAD R6, R20, UR8, R19 ;  /* 0x0000000814067c24 */ /* 0x000fe4000f8e0213 */
[----:B------:R-:W-:-:S03]  /*7b20*/  IMAD.MOV.U32 R12, RZ, RZ, R14 ;  /* 0x000000ffff0c7224 */ /* 0x000fc600078e000e */
[----:B------:R-:W-:Y:S02]  /*7b30*/  SEL R20, R6, R15, !P0 ;  /* 0x0000000f06147207 */ /* 0x000fe40004000000 */
[----:B------:R-:W-:-:S07]  /*7b40*/  SEL R19, R15, R6, !P0 ;  /* 0x000000060f137207 */ /* 0x000fce0004000000 */
.L_x_176:
[----:B------:R-:W-:Y:S05]  /*7b50*/  BSYNC B1 ;  /* 0x0000000000017941 */ /* 0x000fea0003800000 */
.L_x_175:
[----:B------:R-:W-:-:S13]  /*7b60*/  LOP3.LUT P0, RZ, R4, 0xff, RZ, 0xc0, !PT ;  /* 0x000000ff04ff7812 */ /* 0x000fda000780c0ff */
[----:B------:R-:W-:Y:S05]  /*7b70*/  @P0 BRA `(.L_x_179) ;  /* 0xfffffff000f40947 */ /* 0x000fea000383ffff */
[----:B------:R-:W-:Y:S05]  /*7b80*/  BSYNC B0 ;  /* 0x0000000000007941 */ /* 0x000fea0003800000 */
.L_x_168:
[----:B------:R-:W-:-:S03]  /*7b90*/  UMOV UR8, 0xffffffff ;  /* 0xffffffff00087882 */ /* 0x000fc60000000000 */
[----:B------:R-:W-:Y:S05]  /*7ba0*/  BRA.DIV UR8, `(.L_x_180) ;  /* 0x0000000608807947 */ /* 0x000fea000b800000 */
[----:B------:R-:W-:-:S13]  /*7bb0*/  ELECT P6, URZ, PT ;  /* 0x00000000003f782f */ /* 0x000fda00038c0000 */
.L_x_197:
[----:B------:R-:W-:Y:S04]  /*7bc0*/  BSSY B0, `(.L_x_181) ;  /* 0x0000046000007945 */ /* 0x000fe80003800000 */
[----:B------:R-:W-:Y:S05]  /*7bd0*/  @!P6 BRA `(.L_x_182) ;  /* 0x000000040010e947 */ /* 0x000fea0003800000 */
[----:B------:R-:W-:-:S04]  /*7be0*/  LOP3.LUT R18, R18, 0x2, RZ, 0xfc, !PT ;  /* 0x0000000212127812 */ /* 0x000fc800078efcff */
[----:B------:R-:W-:-:S13]  /*7bf0*/  ISETP.NE.AND P0, PT, R18, 0x3, PT ;  /* 0x000000031200780c */ /* 0x000fda0003f05270 */
[----:B------:R-:W-:Y:S05]  /*7c00*/  @!P0 BRA `(.L_x_183) ;  /* 0x0000000000048947 */ /* 0x000fea0003800000 */
[----:B------:R-:W-:Y:S01]  /*7c10*/  BPT.TRAP 0x1 ;  /* 0x000000040000795c */ /* 0x000fe20000300000 */
.L_x_183:
[----:B------:R-:W0:Y:S01]  /*7c20*/  S2R R5, SR_CgaCtaId ;  /* 0x0000000000057919 */ /* 0x000e220000008800 */
[----:B------:R-:W-:Y:S02]  /*7c30*/  MOV R0, 0x400 ;  /* 0x0000040000007802 */ /* 0x000fe40000000f00 */
[----:B------:R-:W-:Y:S02]  /*7c40*/  SHF.L.U32 R4, R3, 0x1f, RZ ;  /* 0x0000001f03047819 */ /* 0x000fe400000006ff */
[----:B0-----:R-:W-:-:S05]  /*7c50*/  LEA R0, R5, R0, 0x18 ;  /* 0x0000000005007211 */ /* 0x001fca00078ec0ff */
[----:B------:R-:W-:-:S04]  /*7c60*/  VIADD R0, R0, 0x38 ;  /* 0x0000003800007836 */ /* 0x000fc80000000000 */
[C---:B------:R-:W-:Y:S02]  /*7c70*/  IMAD R7, R13.reuse, 0x8, R0 ;  /* 0x000000080d077824 */ /* 0x040fe400078e0200 */
[----:B------:R-:W-:Y:S02]  /*7c80*/  VIADD R13, R13, 0x1 ;  /* 0x000000010d0d7836 */ /* 0x000fe40000000000 */
[----:B------:R-:W0:Y:S03]  /*7c90*/  SYNCS.PHASECHK.TRANS64.TRYWAIT P0, [R7+URZ], R4 ;  /* 0x00000004070075a7 */ /* 0x000e26000800017f */
[----:B------:R-:W-:-:S04]  /*7ca0*/  ISETP.NE.AND P1, PT, R13, 0x7, PT ;  /* 0x000000070d00780c */ /* 0x000fc80003f25270 */
[----:B------:R-:W-:Y:S02]  /*7cb0*/  SEL R2, RZ, 0x1, P1 ;  /* 0x00000001ff027807 */ /* 0x000fe40000800000 */
[----:B------:R-:W-:Y:S02]  /*7cc0*/  SEL R13, R13, RZ, P1 ;  /* 0x000000ff0d0d7207 */ /* 0x000fe40000800000 */
[----:B------:R-:W-:-:S03]  /*7cd0*/  LOP3.LUT R6, R3, R2, RZ, 0x3c, !PT ;  /* 0x0000000203067212 */ /* 0x000fc600078e3cff */
[----:B------:R-:W-:Y:S01]  /*7ce0*/  IMAD R8, R13, 0x8, R0 ;  /* 0x000000080d087824 */ /* 0x000fe200078e0200 */
[----:B------:R-:W-:Y:S01]  /*7cf0*/  SHF.L.U32 R5, R6, 0x1f, RZ ;  /* 0x0000001f06057819 */ /* 0x000fe200000006ff */
[----:B0-----:R-:W-:Y:S06]  /*7d00*/  @!P0 BRA `(.L_x_184) ;  /* 0x0000000400488947 */ /* 0x001fec0003800000 */
.L_x_198:
[----:B------:R-:W1:Y:S01]  /*7d10*/  SYNCS.PHASECHK.TRANS64.TRYWAIT P0, [R8+URZ], R5 ;  /* 0x00000005080075a7 */ /* 0x000e62000800017f */
[----:B------:R-:W-:-:S05]  /*7d20*/  VIADD R2, R13, 0x1 ;  /* 0x000000010d027836 */ /* 0x000fca0000000000 */
[----:B------:R-:W-:-:S04]  /*7d30*/  ISETP.NE.AND P1, PT, R2, 0x7, PT ;  /* 0x000000070200780c */ /* 0x000fc80003f25270 */
[----:B------:R-:W-:Y:S02]  /*7d40*/  SEL R3, RZ, 0x1, P1 ;  /* 0x00000001ff037807 */ /* 0x000fe40000800000 */
[----:B0-----:R-:W-:Y:S02]  /*7d50*/  SEL R7, R2, RZ, P1 ;  /* 0x000000ff02077207 */ /* 0x001fe40000800000 */
[----:B------:R-:W-:-:S03]  /*7d60*/  LOP3.LUT R6, R6, R3, RZ, 0x3c, !PT ;  /* 0x0000000306067212 */ /* 0x000fc600078e3cff */
[----:B------:R-:W-:Y:S01]  /*7d70*/  IMAD R9, R7, 0x8, R0 ;  /* 0x0000000807097824 */ /* 0x000fe200078e0200 */
[----:B------:R-:W-:Y:S01]  /*7d80*/  SHF.L.U32 R4, R6, 0x1f, RZ ;  /* 0x0000001f06047819 */ /* 0x000fe200000006ff */
[----:B-1----:R-:W-:Y:S06]  /*7d90*/  @!P0 BRA `(.L_x_185) ;  /* 0x0000000400388947 */ /* 0x002fec0003800000 */
.L_x_199:
[----:B------:R-:W1:Y:S01]  /*7da0*/  SYNCS.PHASECHK.TRANS64.TRYWAIT P0, [R9+URZ], R4 ;  /* 0x00000004090075a7 */ /* 0x000e62000800017f */
[----:B------:R-:W-:-:S05]  /*7db0*/  VIADD R2, R7, 0x1 ;  /* 0x0000000107027836 */ /* 0x000fca0000000000 */
[----:B------:R-:W-:-:S04]  /*7dc0*/  ISETP.NE.AND P1, PT, R2, 0x7, PT ;  /* 0x000000070200780c */ /* 0x000fc80003f25270 */
[----:B------:R-:W-:Y:S02]  /*7dd0*/  SEL R3, RZ, 0x1, P1 ;  /* 0x00000001ff037807 */ /* 0x000fe40000800000 */
[----:B------:R-:W-:Y:S02]  /*7de0*/  SEL R7, R2, RZ, P1 ;  /* 0x000000ff02077207 */ /* 0x000fe40000800000 */
[----:B------:R-:W-:-:S03]  /*7df0*/  LOP3.LUT R6, R6, R3, RZ, 0x3c, !PT ;  /* 0x0000000306067212 */ /* 0x000fc600078e3cff */
[----:B0-----:R-:W-:Y:S01]  /*7e00*/  IMAD R8, R7, 0x8, R0 ;  /* 0x0000000807087824 */ /* 0x001fe200078e0200 */
[----:B------:R-:W-:Y:S01]  /*7e10*/  SHF.L.U32 R5, R6, 0x1f, RZ ;  /* 0x0000001f06057819 */ /* 0x000fe200000006ff */
[----:B-1----:R-:W-:Y:S06]  /*7e20*/  @!P0 BRA `(.L_x_186) ;  /* 0x0000000400288947 */ /* 0x002fec0003800000 */
.L_x_200:
        /* <DEDUP_REMOVED lines=9> */
.L_x_201:
[----:B------:R-:W1:Y:S01]  /*7ec0*/  SYNCS.PHASECHK.TRANS64.TRYWAIT P0, [R9+URZ], R4 ;  /* 0x00000004090075a7 */ /* 0x000e62000800017f */
[----:B------:R-:W-:-:S05]  /*7ed0*/  VIADD R2, R7, 0x1 ;  /* 0x0000000107027836 */ /* 0x000fca0000000000 */
[----:B------:R-:W-:-:S04]  /*7ee0*/  ISETP.NE.AND P1, PT, R2, 0x7, PT ;  /* 0x000000070200780c */ /* 0x000fc80003f25270 */
[----:B------:R-:W-:Y:S02]  /*7ef0*/  SEL R3, RZ, 0x1, P1 ;  /* 0x00000001ff037807 */ /* 0x000fe40000800000 */
[----:B------:R-:W-:Y:S02]  /*7f00*/  SEL R7, R2, RZ, P1 ;  /* 0x000000ff02077207 */ /* 0x000fe40000800000 */
[----:B------:R-:W-:-:S03]  /*7f10*/  LOP3.LUT R11, R6, R3, RZ, 0x3c, !PT ;  /* 0x00000003060b7212 */ /* 0x000fc600078e3cff */
[----:B------:R-:W-:Y:S01]  /*7f20*/  IMAD R6, R7, 0x8, R0 ;  /* 0x0000000807067824 */ /* 0x000fe200078e0200 */
[----:B0-----:R-:W-:Y:S01]  /*7f30*/  SHF.L.U32 R5, R11, 0x1f, RZ ;  /* 0x0000001f0b057819 */ /* 0x001fe200000006ff */
[----:B-1----:R-:W-:Y:S06]  /*7f40*/  @!P0 BRA `(.L_x_188) ;  /* 0x0000000400088947 */ /* 0x002fec0003800000 */
.L_x_202:
[----:B------:R-:W1:Y:S01]  /*7f50*/  SYNCS.PHASECHK.TRANS64.TRYWAIT P0, [R6+URZ], R5 ;  /* 0x00000005060075a7 */ /* 0x000e62000800017f */
[----:B------:R-:W-:-:S05]  /*7f60*/  VIADD R2, R7, 0x1 ;  /* 0x0000000107027836 */ /* 0x000fca0000000000 */
[----:B------:R-:W-:-:S04]  /*7f70*/  ISETP.NE.AND P1, PT, R2, 0x7, PT ;  /* 0x000000070200780c */ /* 0x000fc80003f25270 */
[----:B0-----:R-:W-:Y:S02]  /*7f80*/  SEL R4, RZ, 0x1, P1 ;  /* 0x00000001ff047807 */ /* 0x001fe40000800000 */
[----:B------:R-:W-:Y:S02]  /*7f90*/  SEL R3, R2, RZ, P1 ;  /* 0x000000ff02037207 */ /* 0x000fe40000800000 */
[----:B------:R-:W-:Y:S01]  /*7fa0*/  LOP3.LUT R4, R11, R4, RZ, 0x3c, !PT ;  /* 0x000000040b047212 */ /* 0x000fe200078e3cff */
[----:B-1----:R-:W-:Y:S06]  /*7fb0*/  @!P0 BRA `(.L_x_189) ;  /* 0x0000000400008947 */ /* 0x002fec0003800000 */
.L_x_203:
[----:B------:R-:W-:Y:S01]  /*7fc0*/  IMAD R3, R3, 0x8, R0 ;  /* 0x0000000803037824 */ /* 0x000fe200078e0200 */
[----:B------:R-:W-:-:S07]  /*7fd0*/  SHF.L.U32 R0, R4, 0x1f, RZ ;  /* 0x0000001f04007819 */ /* 0x000fce00000006ff */
.L_x_190:
[----:B-1----:R1:W2:Y:S02]  /*7fe0*/  SYNCS.PHASECHK.TRANS64.TRYWAIT P0, [R3+URZ], R0 ;  /* 0x00000000030075a7 */ /* 0x0022a4000800017f */
[----:B--2---:R-:W-:Y:S05]  /*7ff0*/  @!P0 NANOSLEEP.SYNCS 0x989680 ;  /* 0x009896800000895d */ /* 0x004fea0003900000 */
[----:B------:R-:W2:Y:S02]  /*8000*/  @!P0 SYNCS.PHASECHK.TRANS64 P0, [R3+URZ], R0 ;  /* 0x00000000030085a7 */ /* 0x000ea4000800007f */
[----:B--2---:R-:W-:Y:S05]  /*8010*/  @!P0 BRA `(.L_x_190) ;  /* 0xfffffffc00f08947 */ /* 0x004fea000383ffff */
.L_x_182:
[----:B------:R-:W-:Y:S05]  /*8020*/  BSYNC B0 ;  /* 0x0000000000007941 */ /* 0x000fea0003800000 */
.L_x_181:
[----:B------:R-:W-:Y:S05]  /*8030*/  EXIT ;  /* 0x000000000000794d */ /* 0x000fea0003800000 */
.L_x_21:
[----:B-1----:R1:W2:Y:S02]  /*8040*/  SYNCS.PHASECHK.TRANS64.TRYWAIT P1, [R3+URZ], R0 ;  /* 0x00000000030075a7 */ /* 0x0022a4000802017f */
[----:B--2---:R-:W-:Y:S05]  /*8050*/  @!P1 NANOSLEEP.SYNCS 0x989680 ;  /* 0x009896800000995d */ /* 0x004fea0003900000 */
[----:B------:R-:W2:Y:S02]  /*8060*/  @!P1 SYNCS.PHASECHK.TRANS64 P1, [R3+URZ], R0 ;  /* 0x00000000030095a7 */ /* 0x000ea4000802007f */
[----:B--2---:R-:W-:Y:S05]  /*8070*/  @!P1 BRA `(.L_x_21) ;  /* 0xfffffffc00f09947 */ /* 0x004fea000383ffff */
[----:B------:R-:W-:Y:S05]  /*8080*/  BRA `(.L_x_20) ;  /* 0xffffff9400c07947 */ /* 0x000fea000383ffff */
.L_x_26:
[----:B-1----:R1:W2:Y:S02]  /*8090*/  SYNCS.PHASECHK.TRANS64.TRYWAIT P1, [R5+URZ], R4 ;  /* 0x00000004050075a7 */ /* 0x0022a4000802017f */
[----:B--2---:R-:W-:Y:S05]  /*80a0*/  @!P1 NANOSLEEP.SYNCS 0x989680 ;  /* 0x009896800000995d */ /* 0x004fea0003900000 */
[----:B------:R-:W2:Y:S02]  /*80b0*/  @!P1 SYNCS.PHASECHK.TRANS64 P1, [R5+URZ], R4 ;  /* 0x00000004050095a7 */ /* 0x000ea4000802007f */
[----:B--2---:R-:W-:Y:S05]  /*80c0*/  @!P1 BRA `(.L_x_26) ;  /* 0xfffffffc00f09947 */ /* 0x004fea000383ffff */
[----:B------:R-:W-:Y:S05]  /*80d0*/  BRA `(.L_x_25) ;  /* 0xffffff98009c7947 */ /* 0x000fea000383ffff */
.L_x_169:
[----:B------:R-:W-:Y:S01]  /*80e0*/  BSSY B1, `(.L_x_191) ;  /* 0x0000006000017945 */ /* 0x000fe20003800000 */
[----:B------:R-:W-:-:S07]  /*80f0*/  IMAD.MOV.U32 R15, RZ, RZ, -0x1 ;  /* 0xffffffffff0f7424 */ /* 0x000fce00078e00ff */
[----:B------:R-:W-:Y:S05]  /*8100*/  WARPSYNC.COLLECTIVE R15, `(.L_x_192) ;  /* 0x000000000f0c7348 */ /* 0x000fea0003c00000 */
[----:B------:R-:W-:Y:S02]  /*8110*/  ELECT P6, UR62, PT ;  /* 0x00000000003e782f */ /* 0x000fe400038c0000 */
[----:B------:R-:W-:Y:S01]  /*8120*/  MOV R14, UR62 ;  /* 0x0000003e000e7c02 */ /* 0x000fe20008000f00 */
[----:B------:R-:W-:Y:S10]  /*8130*/  ENDCOLLECTIVE ;  /* 0x000000000000791b */ /* 0x000ff40003800000 */
.L_x_192:
[----:B------:R-:W-:Y:S05]  /*8140*/  BSYNC B1 ;  /* 0x0000000000017941 */ /* 0x000fea0003800000 */
.L_x_191:
[----:B------:R-:W-:Y:S05]  /*8150*/  BRA `(.L_x_193) ;  /* 0xffffffec00887947 */ /* 0x000fea000383ffff */
.L_x_172:
[----:B0-----:R0:W1:Y:S02]  /*8160*/  SYNCS.PHASECHK.TRANS64.TRYWAIT P0, [R22+URZ+0x38], R7 ;  /* 0x00003807160075a7 */ /* 0x001064000800017f */
[----:B-1----:R-:W-:Y:S05]  /*8170*/  @!P0 NANOSLEEP.SYNCS 0x989680 ;  /* 0x009896800000895d */ /* 0x002fea0003900000 */
[----:B------:R-:W1:Y:S02]  /*8180*/  @!P0 SYNCS.PHASECHK.TRANS64 P0, [R22+URZ+0x38], R7 ;  /* 0x00003807160085a7 */ /* 0x000e64000800007f */
[----:B-1----:R-:W-:Y:S05]  /*8190*/  @!P0 BRA `(.L_x_172) ;  /* 0xfffffffc00f08947 */ /* 0x002fea000383ffff */
[----:B------:R-:W-:Y:S05]  /*81a0*/  BRA `(.L_x_194) ;  /* 0xffffffec00d07947 */ /* 0x000fea000383ffff */
.L_x_180:
[----:B------:R-:W-:Y:S01]  /*81b0*/  BSSY B0, `(.L_x_195) ;  /* 0x0000006000007945 */ /* 0x000fe20003800000 */
[----:B------:R-:W-:-:S07]  /*81c0*/  IMAD.MOV.U32 R15, RZ, RZ, -0x1 ;  /* 0xffffffffff0f7424 */ /* 0x000fce00078e00ff */
[----:B------:R-:W-:Y:S05]  /*81d0*/  WARPSYNC.COLLECTIVE R15, `(.L_x_196) ;  /* 0x000000000f0c7348 */ /* 0x000fea0003c00000 */
[----:B------:R-:W-:Y:S02]  /*81e0*/  ELECT P6, UR62, PT ;  /* 0x00000000003e782f */ /* 0x000fe400038c0000 */
[----:B------:R-:W-:Y:S01]  /*81f0*/  MOV R14, UR62 ;  /* 0x0000003e000e7c02 */ /* 0x000fe20008000f00 */
[----:B------:R-:W-:Y:S10]  /*8200*/  ENDCOLLECTIVE ;  /* 0x000000000000791b */ /* 0x000ff40003800000 */
.L_x_196:
[----:B------:R-:W-:Y:S05]  /*8210*/  BSYNC B0 ;  /* 0x0000000000007941 */ /* 0x000fea0003800000 */
.L_x_195:
[----:B------:R-:W-:Y:S05]  /*8220*/  BRA `(.L_x_197) ;  /* 0xfffffff800647947 */ /* 0x000fea000383ffff */
.L_x_184:
[----:B0-----:R0:W1:Y:S02]  /*8230*/  SYNCS.PHASECHK.TRANS64.TRYWAIT P0, [R7+URZ], R4 ;  /* 0x00000004070075a7 */ /* 0x001064000800017f */
[----:B-1----:R-:W-:Y:S05]  /*8240*/  @!P0 NANOSLEEP.SYNCS 0x989680 ;  /* 0x009896800000895d */ /* 0x002fea0003900000 */
[----:B------:R-:W1:Y:S02]  /*8250*/  @!P0 SYNCS.PHASECHK.TRANS64 P0, [R7+URZ], R4 ;  /* 0x00000004070085a7 */ /* 0x000e64000800007f */
[----:B-1----:R-:W-:Y:S05]  /*8260*/  @!P0 BRA `(.L_x_184) ;  /* 0xfffffffc00f08947 */ /* 0x002fea000383ffff */
[----:B------:R-:W-:Y:S05]  /*8270*/  BRA `(.L_x_198) ;  /* 0xfffffff800a47947 */ /* 0x000fea000383ffff */
.L_x_185:
[----:B0-----:R0:W1:Y:S02]  /*8280*/  SYNCS.PHASECHK.TRANS64.TRYWAIT P0, [R8+URZ], R5 ;  /* 0x00000005080075a7 */ /* 0x001064000800017f */
[----:B-1----:R-:W-:Y:S05]  /*8290*/  @!P0 NANOSLEEP.SYNCS 0x989680 ;  /* 0x009896800000895d */ /* 0x002fea0003900000 */
[----:B------:R-:W1:Y:S02]  /*82a0*/  @!P0 SYNCS.PHASECHK.TRANS64 P0, [R8+URZ], R5 ;  /* 0x00000005080085a7 */ /* 0x000e64000800007f */
[----:B-1----:R-:W-:Y:S05]  /*82b0*/  @!P0 BRA `(.L_x_185) ;  /* 0xfffffffc00f08947 */ /* 0x002fea000383ffff */
[----:B------:R-:W-:Y:S05]  /*82c0*/  BRA `(.L_x_199) ;  /* 0xfffffff800b47947 */ /* 0x000fea000383ffff */
.L_x_186:
[----:B0-----:R0:W1:Y:S02]  /*82d0*/  SYNCS.PHASECHK.TRANS64.TRYWAIT P0, [R9+URZ], R4 ;  /* 0x00000004090075a7 */ /* 0x001064000800017f */
[----:B-1----:R-:W-:Y:S05]  /*82e0*/  @!P0 NANOSLEEP.SYNCS 0x989680 ;  /* 0x009896800000895d */ /* 0x002fea0003900000 */
[----:B------:R-:W1:Y:S02]  /*82f0*/  @!P0 SYNCS.PHASECHK.TRANS64 P0, [R9+URZ], R4 ;  /* 0x00000004090085a7 */ /* 0x000e64000800007f */
[----:B-1----:R-:W-:Y:S05]  /*8300*/  @!P0 BRA `(.L_x_186) ;  /* 0xfffffffc00f08947 */ /* 0x002fea000383ffff */
[----:B------:R-:W-:Y:S05]  /*8310*/  BRA `(.L_x_200) ;  /* 0xfffffff800c47947 */ /* 0x000fea000383ffff */
.L_x_187:
[----:B0-----:R0:W1:Y:S02]  /*8320*/  SYNCS.PHASECHK.TRANS64.TRYWAIT P0, [R8+URZ], R5 ;  /* 0x00000005080075a7 */ /* 0x001064000800017f */
[----:B-1----:R-:W-:Y:S05]  /*8330*/  @!P0 NANOSLEEP.SYNCS 0x989680 ;  /* 0x009896800000895d */ /* 0x002fea0003900000 */
[----:B------:R-:W1:Y:S02]  /*8340*/  @!P0 SYNCS.PHASECHK.TRANS64 P0, [R8+URZ], R5 ;  /* 0x00000005080085a7 */ /* 0x000e64000800007f */
[----:B-1----:R-:W-:Y:S05]  /*8350*/  @!P0 BRA `(.L_x_187) ;  /* 0xfffffffc00f08947 */ /* 0x002fea000383ffff */
[----:B------:R-:W-:Y:S05]  /*8360*/  BRA `(.L_x_201) ;  /* 0xfffffff800d47947 */ /* 0x000fea000383ffff */
.L_x_188:
[----:B0-----:R0:W1:Y:S02]  /*8370*/  SYNCS.PHASECHK.TRANS64.TRYWAIT P0, [R9+URZ], R4 ;  /* 0x00000004090075a7 */ /* 0x001064000800017f */
[----:B-1----:R-:W-:Y:S05]  /*8380*/  @!P0 NANOSLEEP.SYNCS 0x989680 ;  /* 0x009896800000895d */ /* 0x002fea0003900000 */
[----:B------:R-:W1:Y:S02]  /*8390*/  @!P0 SYNCS.PHASECHK.TRANS64 P0, [R9+URZ], R4 ;  /* 0x00000004090085a7 */ /* 0x000e64000800007f */
[----:B-1----:R-:W-:Y:S05]  /*83a0*/  @!P0 BRA `(.L_x_188) ;  /* 0xfffffffc00f08947 */ /* 0x002fea000383ffff */
[----:B------:R-:W-:Y:S05]  /*83b0*/  BRA `(.L_x_202) ;  /* 0xfffffff800e47947 */ /* 0x000fea000383ffff */
.L_x_189:
[----:B0-----:R0:W1:Y:S02]  /*83c0*/  SYNCS.PHASECHK.TRANS64.TRYWAIT P0, [R6+URZ], R5 ;  /* 0x00000005060075a7 */ /* 0x001064000800017f */
[----:B-1----:R-:W-:Y:S05]  /*83d0*/  @!P0 NANOSLEEP.SYNCS 0x989680 ;  /* 0x009896800000895d */ /* 0x002fea0003900000 */
[----:B------:R-:W1:Y:S02]  /*83e0*/  @!P0 SYNCS.PHASECHK.TRANS64 P0, [R6+URZ], R5 ;  /* 0x00000005060085a7 */ /* 0x000e64000800007f */
[----:B-1----:R-:W-:Y:S05]  /*83f0*/  @!P0 BRA `(.L_x_189) ;  /* 0xfffffffc00f08947 */ /* 0x002fea000383ffff */
[----:B------:R-:W-:Y:S05]  /*8400*/  BRA `(.L_x_203) ;  /* 0xfffffff800ec7947 */ /* 0x000fea000383ffff */
.L_x_204:
[----:B------:R-:W-:-:S00]  /*8410*/  BRA `(.L_x_204) ;  /* 0xfffffffc00fc7947 */ /* 0x000fc0000383ffff */
[----:B------:R-:W-:-:S00]  /*8420*/  NOP ;  /* 0x0000000000007918 */ /* 0x000fc00000000000 */
        /* <DEDUP_REMOVED lines=13> */
.L_x_205:


//--------------------- .nv.global.init           --------------------------
	.section	.nv.global.init,"aw",@progbits
.nv.global.init:
	.type		$str$22,@object
	.size		$str$22,($str$23 - $str$22)
$str$22:
        /*0000*/ 	.byte	0x6b, 0x5f, 0x74, 0x69, 0x6c, 0x65, 0x5f, 0x63, 0x6f, 0x75, 0x6e, 0x74, 0x20, 0x3e, 0x3d, 0x20
        /*0010*/ 	.byte	0x31, 0x00
	.type		$str$23,@object
	.size		$str$23,(__unnamed_1 - $str$23)
$str$23:
        /*0012*/ 	.byte	0x2f, 0x74, 0x6d, 0x70, 0x2f, 0x63, 0x75, 0x74, 0x6c, 0x61, 0x73, 0x73, 0x5f, 0x73, 0x77, 0x65
        /*0022*/ 	.byte	0x65, 0x70, 0x5f, 0x73, 0x72, 0x63, 0x2f, 0x69, 0x6e, 0x63, 0x6c, 0x75, 0x64, 0x65, 0x2f, 0x63
        /*0032*/ 	.byte	0x75, 0x74, 0x6c, 0x61, 0x73, 0x73, 0x2f, 0x67, 0x65, 0x6d, 0x6d, 0x2f, 0x63, 0x6f, 0x6c, 0x6c
        /*0042*/ 	.byte	0x65, 0x63, 0x74, 0x69, 0x76, 0x65, 0x2f, 0x73, 0x6d, 0x39, 0x30, 0x5f, 0x6d, 0x6d, 0x61, 0x5f
        /*0052*/ 	.byte	0x74, 0x6d, 0x61, 0x5f, 0x67, 0x6d, 0x6d, 0x61, 0x5f, 0x73, 0x73, 0x5f, 0x77, 0x61, 0x72, 0x70
        /*0062*/ 	.byte	0x73, 0x70, 0x65, 0x63, 0x69, 0x61, 0x6c, 0x69, 0x7a, 0x65, 0x64, 0x2e, 0x68, 0x70, 0x70, 0x00
	.type		__unnamed_1,@object
	.size		__unnamed_1,(.L_0 - __unnamed_1)
__unnamed_1:
        /*0072*/ 	.byte	0x76, 0x6f, 0x69, 0x64, 0x20, 0x63, 0x75, 0x74, 0x6c, 0x61, 0x73, 0x73, 0x3a, 0x3a, 0x67, 0x65
        /* <DEDUP_REMOVED lines=180> */
        /*0bc2*/ 	.byte	0x6e, 0x74, 0x69, 0x74, 0x79, 0x5d, 0x00
.L_0:


//--------------------- .nv.shared._ZN7cutlass13device_kernelINS_4gemm6kernel13GemmUniversalIN4cute5tupleIJiiiiEEENS1_10collective13CollectiveMmaINS1_34MainloopSm90TmaGmmaWarpSpecializedILi7ENS5_IJNS4_1CILi1EEENSA_ILi8EEESB_EEENS1_35KernelTmaWarpSpecializedCooperativeEEENS5_IJNSA_ILi128EEESG_NSA_ILi64EEEEEENS_6half_tENS5_IJSB_llEEESJ_SK_NS4_8TiledMMAINS4_8MMA_AtomIJNS4_4SM904GMMA26MMA_64x128x16_F32F16F16_SSILNSO_5MajorE1ELSQ_1ELNSO_7ScaleInE1ELSR_1EEEEEENS4_6LayoutINS5_IJNSA_ILi2EEESB_SB_EEENS5_IJSB_NSA_ILi0EEESX_EEEEENS5_IJNS4_10UnderscoreES10_S10_EEEEENS4_23SM90_TMA_LOAD_MULTICASTENS4_14ComposedLayoutINS4_7SwizzleILi3ELi4ELi3EEENS4_18smem_ptr_flag_bitsILi16EEENSU_INS5_IJSH_SC_EEENS5_IJSB_SH_EEEEEEEvNS4_8identityENS4_13SM90_TMA_LOADES1C_vS1D_EENS_8epilogue10collective6detail29Sm90TmaWarpSpecializedAdapterINS1H_15DefaultEpilogueISJ_NS5_IJlSB_lEEES1L_NS1G_6thread17LinearCombinationISJ_Li1EffLNS1M_9ScaleType4KindE0ELNS_15FloatRoundStyleE2ESJ_EENS1_15EpilogueDefaultEEEEEvvEEEEvNT_6ParamsE --------------------------
	.section	.nv.shared._ZN7cutlass13device_kernelINS_4gemm6kernel13GemmUniversalIN4cute5tupleIJiiiiEEENS1_10collective13CollectiveMmaINS1_34MainloopSm90TmaGmmaWarpSpecializedILi7ENS5_IJNS4_1CILi1EEENSA_ILi8EEESB_EEENS1_35KernelTmaWarpSpecializedCooperativeEEENS5_IJNSA_ILi128EEESG_NSA_ILi64EEEEEENS_6half_tENS5_IJSB_llEEESJ_SK_NS4_8TiledMMAINS4_8MMA_AtomIJNS4_4SM904GMMA26MMA_64x128x16_F32F16F16_SSILNSO_5MajorE1ELSQ_1ELNSO_7ScaleInE1ELSR_1EEEEEENS4_6LayoutINS5_IJNSA_ILi2EEESB_SB_EEENS5_IJSB_NSA_ILi0EEESX_EEEEENS5_IJNS4_10UnderscoreES10_S10_EEEEENS4_23SM90_TMA_LOAD_MULTICASTENS4_14ComposedLayoutINS4_7SwizzleILi3ELi4ELi3EEENS4_18smem_ptr_flag_bitsILi16EEENSU_INS5_IJSH_SC_EEENS5_IJSB_SH_EEEEEEEvNS4_8identityENS4_13SM90_TMA_LOADES1C_vS1D_EENS_8epilogue10collective6detail29Sm90TmaWarpSpecializedAdapterINS1H_15DefaultEpilogueISJ_NS5_IJlSB_lEEES1L_NS1G_6thread17LinearCombinationISJ_Li1EffLNS1M_9ScaleType4KindE0ELNS_15FloatRoundStyleE2ESJ_EENS1_15EpilogueDefaultEEEEEvvEEEEvNT_6ParamsE,"aw",@nobits
	.sectionflags	@""
	.align	16
	.zero		1024


//--------------------- .nv.shared.reserved.0     --------------------------
	.section	.nv.shared.reserved.0,"aw",@nobits
	.weak		__nv_reservedSMEM_offset_0_alias
	.size		__nv_reservedSMEM_offset_0_alias, 0, 0
	.other		__nv_reservedSMEM_offset_0_alias,@"STO_CUDA_RESERVED_SHARED STV_DEFAULT"
__nv_reservedSMEM_offset_0_alias:
	.zero		0


//--------------------- .nv.global                --------------------------
	.section	.nv.global,"aw",@nobits
.nv.global:
	.type		_ZN40_INTERNAL_7ded88d6_4_k_cu_c8bdb7a8_168064cute1_E,@object
	.size		_ZN40_INTERNAL_7ded88d6_4_k_cu_c8bdb7a8_168064cute1_E,(_ZN40_INTERNAL_7ded88d6_4_k_cu_c8bdb7a8_168064cuda3std3__45__cpo6cbeginE - _ZN40_INTERNAL_7ded88d6_4_k_cu_c8bdb7a8_168064cute1_E)
_ZN40_INTERNAL_7ded88d6_4_k_cu_c8bdb7a8_168064cute1_E:
	.zero		1
	.type		_ZN40_INTERNAL_7ded88d6_4_k_cu_c8bdb7a8_168064cuda3std3__45__cpo6cbeginE,@object
	.size		_ZN40_INTERNAL_7ded88d6_4_k_cu_c8bdb7a8_168064cuda3std3__45__cpo6cbeginE,(_ZN40_INTERNAL_7ded88d6_4_k_cu_c8bdb7a8_168064cuda3std3__48in_placeE - _ZN40_INTERNAL_7ded88d6_4_k_cu_c8bdb7a8_168064cuda3std3__45__cpo6cbeginE)
_ZN40_INTERNAL_7ded88d6_4_k_cu_c8bdb7a8_168064cuda3std3__45__cpo6cbeginE:
	.zero		1
	.type		_ZN40_INTERNAL_7ded88d6_4_k_cu_c8bdb7a8_168064cuda3std3__48in_placeE,@object
	.size		_ZN40_INTERNAL_7ded88d6_4_k_cu_c8bdb7a8_168064cuda3std3__48in_placeE,(_ZN40_INTERNAL_7ded88d6_4_k_cu_c8bdb7a8_168064cuda3std6ranges3__45__cpo9iter_moveE - _ZN40_INTERNAL_7ded88d6_4_k_cu_c8bdb7a8_168064cuda3std3__48in_placeE)
_ZN40_INTERNAL_7ded88d6_4_k_cu_c8bdb7a8_168064cuda3std3__48in_placeE:
	.zero		1
	.type		_ZN40_INTERNAL_7ded88d6_4_k_cu_c8bdb7a8_168064cuda3std6ranges3__45__cpo9iter_moveE,@object
	.size		_ZN40_INTERNAL_7ded88d6_4_k_cu_c8bdb7a8_168064cuda3std6ranges3__45__cpo9iter_moveE,(_ZN40_INTERNAL_7ded88d6_4_k_cu_c8bdb7a8_168064cuda3std3__45__cpo5beginE - _ZN40_INTERNAL_7ded88d6_4_k_cu_c8bdb7a8_168064cuda3std6ranges3__45__cpo9iter_moveE)
_ZN40_INTERNAL_7ded88d6_4_k_cu_c8bdb7a8_168064cuda3std6ranges3__45__cpo9iter_moveE:
	.zero		1
	.type		_ZN40_INTERNAL_7ded88d6_4_k_cu_c8bdb7a8_168064cuda3std3__45__cpo5beginE,@object
	.size		_ZN40_INTERNAL_7ded88d6_4_k_cu_c8bdb7a8_168064cuda3std3__45__cpo5beginE,(_ZN40_INTERNAL_7ded88d6_4_k_cu_c8bdb7a8_168064cuda3std3__442_GLOBAL__N__7ded88d6_4_k_cu_c8bdb7a8_168066ignoreE - _ZN40_INTERNAL_7ded88d6_4_k_cu_c8bdb7a8_168064cuda3std3__45__cpo5beginE)
_ZN40_INTERNAL_7ded88d6_4_k_cu_c8bdb7a8_168064cuda3std3__45__cpo5beginE:
	.zero		1
	.type		_ZN40_INTERNAL_7ded88d6_4_k_cu_c8bdb7a8_168064cuda3std3__442_GLOBAL__N__7ded88d6_4_k_cu_c8bdb7a8_168066ignoreE,@object
	.size		_ZN40_INTERNAL_7ded88d6_4_k_cu_c8bdb7a8_168064cuda3std3__442_GLOBAL__N__7ded88d6_4_k_cu_c8bdb7a8_168066ignoreE,(_ZN40_INTERNAL_7ded88d6_4_k_cu_c8bdb7a8_168064cute7productE - _ZN40_INTERNAL_7ded88d6_4_k_cu_c8bdb7a8_168064cuda3std3__442_GLOBAL__N__7ded88d6_4_k_cu_c8bdb7a8_168066ignoreE)
_ZN40_INTERNAL_7ded88d6_4_k_cu_c8bdb7a8_168064cuda3std3__442_GLOBAL__N__7ded88d6_4_k_cu_c8bdb7a8_168066ignoreE:
	.zero		1
	.type		_ZN40_INTERNAL_7ded88d6_4_k_cu_c8bdb7a8_168064cute7productE,@object
	.size		_ZN40_INTERNAL_7ded88d6_4_k_cu_c8bdb7a8_168064cute7productE,(_ZN40_INTERNAL_7ded88d6_4_k_cu_c8bdb7a8_168064cuda3std3__45__cpo3endE - _ZN40_INTERNAL_7ded88d6_4_k_cu_c8bdb7a8_168064cute7productE)
_ZN40_INTERNAL_7ded88d6_4_k_cu_c8bdb7a8_168064cute7productE:
	.zero		1
	.type		_ZN40_INTERNAL_7ded88d6_4_k_cu_c8bdb7a8_168064cuda3std3__45__cpo3endE,@object
	.size		_ZN40_INTERNAL_7ded88d6_4_k_cu_c8bdb7a8_168064cuda3std3__45__cpo3endE,(_ZN40_INTERNAL_7ded88d6_4_k_cu_c8bdb7a8_168064cuda3std3__419piecewise_constructE - _ZN40_INTERNAL_7ded88d6_4_k_cu_c8bdb7a8_168064cuda3std3__45__cpo3endE)
_ZN40_INTERNAL_7ded88d6_4_k_cu_c8bdb7a8_168064cuda3std3__45__cpo3endE:
	.zero		1
	.type		_ZN40_INTERNAL_7ded88d6_4_k_cu_c8bdb7a8_168064cuda3std3__419piecewise_constructE,@object
	.size		_ZN40_INTERNAL_7ded88d6_4_k_cu_c8bdb7a8_168064cuda3std3__419piecewise_constructE,(_ZN40_INTERNAL_7ded88d6_4_k_cu_c8bdb7a8_168064cuda3std3__45__cpo4cendE - _ZN40_INTERNAL_7ded88d6_4_k_cu_c8bdb7a8_168064cuda3std3__419piecewise_constructE)
_ZN40_INTERNAL_7ded88d6_4_k_cu_c8bdb7a8_168064cuda3std3__419piecewise_constructE:
	.zero		1
	.type		_ZN40_INTERNAL_7ded88d6_4_k_cu_c8bdb7a8_168064cuda3std3__45__cpo4cendE,@object
	.size		_ZN40_INTERNAL_7ded88d6_4_k_cu_c8bdb7a8_168064cuda3std3__45__cpo4cendE,(_ZN40_INTERNAL_7ded88d6_4_k_cu_c8bdb7a8_168064cuda3std6ranges3__45__cpo4swapE - _ZN40_INTERNAL_7ded88d6_4_k_cu_c8bdb7a8_168064cuda3std3__45__cpo4cendE)
_ZN40_INTERNAL_7ded88d6_4_k_cu_c8bdb7a8_168064cuda3std3__45__cpo4cendE:
	.zero		1
	.type		_ZN40_INTERNAL_7ded88d6_4_k_cu_c8bdb7a8_168064cuda3std6ranges3__45__cpo4swapE,@object
	.size		_ZN40_INTERNAL_7ded88d6_4_k_cu_c8bdb7a8_168064cuda3std6ranges3__45__cpo4swapE,(.L_8 - _ZN40_INTERNAL_7ded88d6_4_k_cu_c8bdb7a8_168064cuda3std6ranges3__45__cpo4swapE)
_ZN40_INTERNAL_7ded88d6_4_k_cu_c8bdb7a8_168064cuda3std6ranges3__45__cpo4swapE:
	.zero		1
.L_8:


//--------------------- .nv.constant0._ZN7cutlass13device_kernelINS_4gemm6kernel13GemmUniversalIN4cute5tupleIJiiiiEEENS1_10collective13CollectiveMmaINS1_34MainloopSm90TmaGmmaWarpSpecializedILi7ENS5_IJNS4_1CILi1EEENSA_ILi8EEESB_EEENS1_35KernelTmaWarpSpecializedCooperativeEEENS5_IJNSA_ILi128EEESG_NSA_ILi64EEEEEENS_6half_tENS5_IJSB_llEEESJ_SK_NS4_8TiledMMAINS4_8MMA_AtomIJNS4_4SM904GMMA26MMA_64x128x16_F32F16F16_SSILNSO_5MajorE1ELSQ_1ELNSO_7ScaleInE1ELSR_1EEEEEENS4_6LayoutINS5_IJNSA_ILi2EEESB_SB_EEENS5_IJSB_NSA_ILi0EEESX_EEEEENS5_IJNS4_10UnderscoreES10_S10_EEEEENS4_23SM90_TMA_LOAD_MULTICASTENS4_14ComposedLayoutINS4_7SwizzleILi3ELi4ELi3EEENS4_18smem_ptr_flag_bitsILi16EEENSU_INS5_IJSH_SC_EEENS5_IJSB_SH_EEEEEEEvNS4_8identityENS4_13SM90_TMA_LOADES1C_vS1D_EENS_8epilogue10collective6detail29Sm90TmaWarpSpecializedAdapterINS1H_15DefaultEpilogueISJ_NS5_IJlSB_lEEES1L_NS1G_6thread17LinearCombinationISJ_Li1EffLNS1M_9ScaleType4KindE0ELNS_15FloatRoundStyleE2ESJ_EENS1_15EpilogueDefaultEEEEEvvEEEEvNT_6ParamsE --------------------------
	.section	.nv.constant0._ZN7cutlass13device_kernelINS_4gemm6kernel13GemmUniversalIN4cute5tupleIJiiiiEEENS1_10collective13CollectiveMmaINS1_34MainloopSm90TmaGmmaWarpSpecializedILi7ENS5_IJNS4_1CILi1EEENSA_ILi8EEESB_EEENS1_35KernelTmaWarpSpecializedCooperativeEEENS5_IJNSA_ILi128EEESG_NSA_ILi64EEEEEENS_6half_tENS5_IJSB_llEEESJ_SK_NS4_8TiledMMAINS4_8MMA_AtomIJNS4_4SM904GMMA26MMA_64x128x16_F32F16F16_SSILNSO_5MajorE1ELSQ_1ELNSO_7ScaleInE1ELSR_1EEEEEENS4_6LayoutINS5_IJNSA_ILi2EEESB_SB_EEENS5_IJSB_NSA_ILi0EEESX_EEEEENS5_IJNS4_10UnderscoreES10_S10_EEEEENS4_23SM90_TMA_LOAD_MULTICASTENS4_14ComposedLayoutINS4_7SwizzleILi3ELi4ELi3EEENS4_18smem_ptr_flag_bitsILi16EEENSU_INS5_IJSH_SC_EEENS5_IJSB_SH_EEEEEEEvNS4_8identityENS4_13SM90_TMA_LOADES1C_vS1D_EENS_8epilogue10collective6detail29Sm90TmaWarpSpecializedAdapterINS1H_15DefaultEpilogueISJ_NS5_IJlSB_lEEES1L_NS1G_6thread17LinearCombinationISJ_Li1EffLNS1M_9ScaleType4KindE0ELNS_15FloatRoundStyleE2ESJ_EENS1_15EpilogueDefaultEEEEEvvEEEEvNT_6ParamsE,"a",@progbits
	.sectionflags	@""
	.align	4
.nv.constant0._ZN7cutlass13device_kernelINS_4gemm6kernel13GemmUniversalIN4cute5tupleIJiiiiEEENS1_10collective13CollectiveMmaINS1_34MainloopSm90TmaGmmaWarpSpecializedILi7ENS5_IJNS4_1CILi1EEENSA_ILi8EEESB_EEENS1_35KernelTmaWarpSpecializedCooperativeEEENS5_IJNSA_ILi128EEESG_NSA_ILi64EEEEEENS_6half_tENS5_IJSB_llEEESJ_SK_NS4_8TiledMMAINS4_8MMA_AtomIJNS4_4SM904GMMA26MMA_64x128x16_F32F16F16_SSILNSO_5MajorE1ELSQ_1ELNSO_7ScaleInE1ELSR_1EEEEEENS4_6LayoutINS5_IJNSA_ILi2EEESB_SB_EEENS5_IJSB_NSA_ILi0EEESX_EEEEENS5_IJNS4_10UnderscoreES10_S10_EEEEENS4_23SM90_TMA_LOAD_MULTICASTENS4_14ComposedLayoutINS4_7SwizzleILi3ELi4ELi3EEENS4_18smem_ptr_flag_bitsILi16EEENSU_INS5_IJSH_SC_EEENS5_IJSB_SH_EEEEEEEvNS4_8identityENS4_13SM90_TMA_LOADES1C_vS1D_EENS_8epilogue10collective6detail29Sm90TmaWarpSpecializedAdapterINS1H_15DefaultEpilogueISJ_NS5_IJlSB_lEEES1L_NS1G_6thread17LinearCombinationISJ_Li1EffLNS1M_9ScaleType4KindE0ELNS_15FloatRoundStyleE2ESJ_EENS1_15EpilogueDefaultEEEEEvvEEEEvNT_6ParamsE:
	.zero		1664


//--------------------- SYMBOLS --------------------------

	.type		.nv.reservedSmem.offset0,@object
	.size		.nv.reservedSmem.offset0,0x4
	.type		__assertfail,@function
